//
// Generated by NVIDIA NVVM Compiler
//
// Compiler Build ID: CL-36424714
// Cuda compilation tools, release 13.0, V13.0.88
// Based on NVVM 20.0.0
//

.version 9.0
.target sm_100
.address_size 64

	// .globl	_Z9CUDA_permPfPimmmS_i

.visible .entry _Z9CUDA_permPfPimmmS_i(
	.param .u64 .ptr .align 1 _Z9CUDA_permPfPimmmS_i_param_0,
	.param .u64 .ptr .align 1 _Z9CUDA_permPfPimmmS_i_param_1,
	.param .u64 _Z9CUDA_permPfPimmmS_i_param_2,
	.param .u64 _Z9CUDA_permPfPimmmS_i_param_3,
	.param .u64 _Z9CUDA_permPfPimmmS_i_param_4,
	.param .u64 .ptr .align 1 _Z9CUDA_permPfPimmmS_i_param_5,
	.param .u32 _Z9CUDA_permPfPimmmS_i_param_6
)
{
	.reg .pred 	%p<39>;
	.reg .b32 	%r<28>;
	.reg .b32 	%f<320>;
	.reg .b64 	%rd<129>;

	ld.param.u64 	%rd40, [_Z9CUDA_permPfPimmmS_i_param_0];
	ld.param.u64 	%rd41, [_Z9CUDA_permPfPimmmS_i_param_1];
	ld.param.u64 	%rd42, [_Z9CUDA_permPfPimmmS_i_param_2];
	ld.param.u64 	%rd37, [_Z9CUDA_permPfPimmmS_i_param_3];
	ld.param.u64 	%rd38, [_Z9CUDA_permPfPimmmS_i_param_4];
	ld.param.u64 	%rd39, [_Z9CUDA_permPfPimmmS_i_param_5];
	ld.param.u32 	%r6, [_Z9CUDA_permPfPimmmS_i_param_6];
	cvta.to.global.u64 	%rd1, %rd40;
	cvta.to.global.u64 	%rd2, %rd41;
	mov.u32 	%r7, %ctaid.x;
	cvt.u64.u32 	%rd3, %r7;
	setp.lt.u64 	%p1, %rd42, %rd3;
	@%p1 bra 	$L__BB0_66;
	setp.eq.s64 	%p2, %rd38, 0;
	mov.f32 	%f319, 0f00000000;
	@%p2 bra 	$L__BB0_65;
	setp.ne.s64 	%p3, %rd37, 0;
	mul.lo.s64 	%rd4, %rd37, %rd3;
	@%p3 bra 	$L__BB0_8;
	setp.eq.s32 	%p30, %r6, 1;
	mov.f32 	%f319, 0f00000000;
	div.rn.f32 	%f211, %f319, 0f00000000;
	sub.f32 	%f212, %f211, %f211;
	abs.f32 	%f213, %f212;
	selp.f32 	%f1, %f213, %f212, %p30;
	and.b64  	%rd121, %rd38, 3;
	setp.lt.u64 	%p31, %rd38, 4;
	mov.b32 	%r26, 0;
	mov.f32 	%f226, %f319;
	@%p31 bra 	$L__BB0_6;
	and.b64  	%rd120, %rd38, -4;
	mov.f32 	%f319, 0f00000000;
	mov.b32 	%r26, 0;
$L__BB0_5:
	setp.eq.s32 	%p32, %r26, 0;
	selp.f32 	%f226, %f1, %f226, %p32;
	setp.gt.f32 	%p33, %f1, %f226;
	add.f32 	%f215, %f319, 0f3F800000;
	add.f32 	%f216, %f215, 0f3F800000;
	add.f32 	%f217, %f216, 0f3F800000;
	add.f32 	%f218, %f217, 0f3F800000;
	selp.f32 	%f319, %f218, %f319, %p33;
	add.s32 	%r26, %r26, 4;
	add.s64 	%rd120, %rd120, -4;
	setp.ne.s64 	%p34, %rd120, 0;
	@%p34 bra 	$L__BB0_5;
$L__BB0_6:
	setp.eq.s64 	%p35, %rd121, 0;
	@%p35 bra 	$L__BB0_65;
$L__BB0_7:
	.pragma "nounroll";
	setp.eq.s32 	%p36, %r26, 0;
	selp.f32 	%f226, %f1, %f226, %p36;
	setp.gt.f32 	%p37, %f1, %f226;
	add.f32 	%f219, %f319, 0f3F800000;
	selp.f32 	%f319, %f219, %f319, %p37;
	add.s32 	%r26, %r26, 1;
	add.s64 	%rd121, %rd121, -1;
	setp.eq.s64 	%p38, %rd121, 0;
	@%p38 bra 	$L__BB0_65;
	bra.uni 	$L__BB0_7;
$L__BB0_8:
	and.b64  	%rd11, %rd37, 7;
	add.s64 	%rd12, %rd11, -1;
	and.b64  	%rd13, %rd37, 3;
	and.b64  	%rd14, %rd37, -8;
	and.b64  	%rd15, %rd37, 1;
	shl.b64 	%rd44, %rd4, 2;
	add.s64 	%rd45, %rd44, %rd1;
	add.s64 	%rd16, %rd45, 16;
	shl.b64 	%rd17, %rd37, 2;
	mov.f32 	%f319, 0f00000000;
	mov.b64 	%rd122, 0;
	mov.f32 	%f230, %f319;
$L__BB0_9:
	setp.lt.u64 	%p4, %rd37, 8;
	mul.lo.s64 	%rd19, %rd122, %rd37;
	mov.f32 	%f231, 0f00000000;
	mov.b64 	%rd127, 0;
	mov.f32 	%f232, %f231;
	mov.f32 	%f233, %f231;
	mov.f32 	%f234, %f231;
	@%p4 bra 	$L__BB0_36;
	mad.lo.s64 	%rd47, %rd17, %rd122, %rd2;
	add.s64 	%rd123, %rd47, 16;
	mov.f32 	%f231, 0f00000000;
	mov.u64 	%rd124, %rd16;
	mov.u64 	%rd125, %rd14;
$L__BB0_11:
	.pragma "nounroll";
	ld.global.u32 	%r8, [%rd123+-16];
	setp.ne.s32 	%p5, %r8, 0;
	@%p5 bra 	$L__BB0_13;
	ld.global.f32 	%f172, [%rd124+-16];
	add.f32 	%f233, %f233, %f172;
	add.f32 	%f231, %f231, 0f3F800000;
	bra.uni 	$L__BB0_14;
$L__BB0_13:
	ld.global.f32 	%f171, [%rd124+-16];
	add.f32 	%f234, %f234, %f171;
	add.f32 	%f232, %f232, 0f3F800000;
$L__BB0_14:
	ld.global.u32 	%r9, [%rd123+-12];
	setp.eq.s32 	%p6, %r9, 0;
	@%p6 bra 	$L__BB0_16;
	ld.global.f32 	%f173, [%rd124+-12];
	add.f32 	%f234, %f234, %f173;
	add.f32 	%f232, %f232, 0f3F800000;
	bra.uni 	$L__BB0_17;
$L__BB0_16:
	ld.global.f32 	%f174, [%rd124+-12];
	add.f32 	%f233, %f233, %f174;
	add.f32 	%f231, %f231, 0f3F800000;
$L__BB0_17:
	ld.global.u32 	%r10, [%rd123+-8];
	setp.eq.s32 	%p7, %r10, 0;
	@%p7 bra 	$L__BB0_19;
	ld.global.f32 	%f175, [%rd124+-8];
	add.f32 	%f234, %f234, %f175;
	add.f32 	%f232, %f232, 0f3F800000;
	bra.uni 	$L__BB0_20;
$L__BB0_19:
	ld.global.f32 	%f176, [%rd124+-8];
	add.f32 	%f233, %f233, %f176;
	add.f32 	%f231, %f231, 0f3F800000;
$L__BB0_20:
	ld.global.u32 	%r11, [%rd123+-4];
	setp.eq.s32 	%p8, %r11, 0;
	@%p8 bra 	$L__BB0_22;
	ld.global.f32 	%f177, [%rd124+-4];
	add.f32 	%f234, %f234, %f177;
	add.f32 	%f232, %f232, 0f3F800000;
	bra.uni 	$L__BB0_23;
$L__BB0_22:
	ld.global.f32 	%f178, [%rd124+-4];
	add.f32 	%f233, %f233, %f178;
	add.f32 	%f231, %f231, 0f3F800000;
$L__BB0_23:
	ld.global.u32 	%r12, [%rd123];
	setp.eq.s32 	%p9, %r12, 0;
	@%p9 bra 	$L__BB0_25;
	ld.global.f32 	%f179, [%rd124];
	add.f32 	%f234, %f234, %f179;
	add.f32 	%f232, %f232, 0f3F800000;
	bra.uni 	$L__BB0_26;
$L__BB0_25:
	ld.global.f32 	%f180, [%rd124];
	add.f32 	%f233, %f233, %f180;
	add.f32 	%f231, %f231, 0f3F800000;
$L__BB0_26:
	ld.global.u32 	%r13, [%rd123+4];
	setp.eq.s32 	%p10, %r13, 0;
	@%p10 bra 	$L__BB0_28;
	ld.global.f32 	%f181, [%rd124+4];
	add.f32 	%f234, %f234, %f181;
	add.f32 	%f232, %f232, 0f3F800000;
	bra.uni 	$L__BB0_29;
$L__BB0_28:
	ld.global.f32 	%f182, [%rd124+4];
	add.f32 	%f233, %f233, %f182;
	add.f32 	%f231, %f231, 0f3F800000;
$L__BB0_29:
	ld.global.u32 	%r14, [%rd123+8];
	setp.eq.s32 	%p11, %r14, 0;
	@%p11 bra 	$L__BB0_31;
	ld.global.f32 	%f183, [%rd124+8];
	add.f32 	%f234, %f234, %f183;
	add.f32 	%f232, %f232, 0f3F800000;
	bra.uni 	$L__BB0_32;
$L__BB0_31:
	ld.global.f32 	%f184, [%rd124+8];
	add.f32 	%f233, %f233, %f184;
	add.f32 	%f231, %f231, 0f3F800000;
$L__BB0_32:
	ld.global.u32 	%r15, [%rd123+12];
	setp.eq.s32 	%p12, %r15, 0;
	@%p12 bra 	$L__BB0_34;
	ld.global.f32 	%f185, [%rd124+12];
	add.f32 	%f234, %f234, %f185;
	add.f32 	%f232, %f232, 0f3F800000;
	bra.uni 	$L__BB0_35;
$L__BB0_34:
	ld.global.f32 	%f186, [%rd124+12];
	add.f32 	%f233, %f233, %f186;
	add.f32 	%f231, %f231, 0f3F800000;
$L__BB0_35:
	add.s64 	%rd125, %rd125, -8;
	add.s64 	%rd124, %rd124, 32;
	add.s64 	%rd123, %rd123, 32;
	setp.ne.s64 	%p13, %rd125, 0;
	mov.u64 	%rd127, %rd14;
	@%p13 bra 	$L__BB0_11;
$L__BB0_36:
	setp.eq.s64 	%p14, %rd11, 0;
	@%p14 bra 	$L__BB0_64;
	setp.lt.u64 	%p15, %rd12, 3;
	@%p15 bra 	$L__BB0_51;
	add.s64 	%rd48, %rd127, %rd19;
	shl.b64 	%rd49, %rd48, 2;
	add.s64 	%rd50, %rd2, %rd49;
	ld.global.u32 	%r16, [%rd50];
	setp.eq.s32 	%p16, %r16, 0;
	@%p16 bra 	$L__BB0_40;
	add.s64 	%rd51, %rd127, %rd4;
	shl.b64 	%rd52, %rd51, 2;
	add.s64 	%rd53, %rd1, %rd52;
	ld.global.f32 	%f188, [%rd53];
	add.f32 	%f234, %f234, %f188;
	add.f32 	%f232, %f232, 0f3F800000;
	bra.uni 	$L__BB0_41;
$L__BB0_40:
	add.s64 	%rd54, %rd127, %rd4;
	shl.b64 	%rd55, %rd54, 2;
	add.s64 	%rd56, %rd1, %rd55;
	ld.global.f32 	%f189, [%rd56];
	add.f32 	%f233, %f233, %f189;
	add.f32 	%f231, %f231, 0f3F800000;
$L__BB0_41:
	add.s64 	%rd57, %rd127, 1;
	and.b64  	%rd28, %rd57, 4294967295;
	add.s64 	%rd58, %rd28, %rd19;
	shl.b64 	%rd59, %rd58, 2;
	add.s64 	%rd60, %rd2, %rd59;
	ld.global.u32 	%r17, [%rd60];
	setp.eq.s32 	%p17, %r17, 0;
	@%p17 bra 	$L__BB0_43;
	add.s64 	%rd61, %rd28, %rd4;
	shl.b64 	%rd62, %rd61, 2;
	add.s64 	%rd63, %rd1, %rd62;
	ld.global.f32 	%f190, [%rd63];
	add.f32 	%f234, %f234, %f190;
	add.f32 	%f232, %f232, 0f3F800000;
	bra.uni 	$L__BB0_44;
$L__BB0_43:
	add.s64 	%rd64, %rd28, %rd4;
	shl.b64 	%rd65, %rd64, 2;
	add.s64 	%rd66, %rd1, %rd65;
	ld.global.f32 	%f191, [%rd66];
	add.f32 	%f233, %f233, %f191;
	add.f32 	%f231, %f231, 0f3F800000;
$L__BB0_44:
	add.s64 	%rd67, %rd127, 2;
	and.b64  	%rd29, %rd67, 4294967295;
	add.s64 	%rd68, %rd29, %rd19;
	shl.b64 	%rd69, %rd68, 2;
	add.s64 	%rd70, %rd2, %rd69;
	ld.global.u32 	%r18, [%rd70];
	setp.eq.s32 	%p18, %r18, 0;
	@%p18 bra 	$L__BB0_46;
	add.s64 	%rd71, %rd29, %rd4;
	shl.b64 	%rd72, %rd71, 2;
	add.s64 	%rd73, %rd1, %rd72;
	ld.global.f32 	%f192, [%rd73];
	add.f32 	%f234, %f234, %f192;
	add.f32 	%f232, %f232, 0f3F800000;
	bra.uni 	$L__BB0_47;
$L__BB0_46:
	add.s64 	%rd74, %rd29, %rd4;
	shl.b64 	%rd75, %rd74, 2;
	add.s64 	%rd76, %rd1, %rd75;
	ld.global.f32 	%f193, [%rd76];
	add.f32 	%f233, %f233, %f193;
	add.f32 	%f231, %f231, 0f3F800000;
$L__BB0_47:
	add.s64 	%rd77, %rd127, 3;
	and.b64  	%rd30, %rd77, 4294967295;
	add.s64 	%rd78, %rd30, %rd19;
	shl.b64 	%rd79, %rd78, 2;
	add.s64 	%rd80, %rd2, %rd79;
	ld.global.u32 	%r19, [%rd80];
	setp.eq.s32 	%p19, %r19, 0;
	@%p19 bra 	$L__BB0_49;
	add.s64 	%rd81, %rd30, %rd4;
	shl.b64 	%rd82, %rd81, 2;
	add.s64 	%rd83, %rd1, %rd82;
	ld.global.f32 	%f194, [%rd83];
	add.f32 	%f234, %f234, %f194;
	add.f32 	%f232, %f232, 0f3F800000;
	bra.uni 	$L__BB0_50;
$L__BB0_49:
	add.s64 	%rd84, %rd30, %rd4;
	shl.b64 	%rd85, %rd84, 2;
	add.s64 	%rd86, %rd1, %rd85;
	ld.global.f32 	%f195, [%rd86];
	add.f32 	%f233, %f233, %f195;
	add.f32 	%f231, %f231, 0f3F800000;
$L__BB0_50:
	add.s64 	%rd87, %rd127, 4;
	and.b64  	%rd127, %rd87, 4294967295;
$L__BB0_51:
	setp.eq.s64 	%p20, %rd13, 0;
	@%p20 bra 	$L__BB0_64;
	setp.eq.s64 	%p21, %rd13, 1;
	@%p21 bra 	$L__BB0_60;
	add.s64 	%rd88, %rd127, %rd19;
	shl.b64 	%rd89, %rd88, 2;
	add.s64 	%rd90, %rd2, %rd89;
	ld.global.u32 	%r20, [%rd90];
	setp.eq.s32 	%p22, %r20, 0;
	@%p22 bra 	$L__BB0_55;
	add.s64 	%rd91, %rd127, %rd4;
	shl.b64 	%rd92, %rd91, 2;
	add.s64 	%rd93, %rd1, %rd92;
	ld.global.f32 	%f197, [%rd93];
	add.f32 	%f234, %f234, %f197;
	add.f32 	%f232, %f232, 0f3F800000;
	bra.uni 	$L__BB0_56;
$L__BB0_55:
	add.s64 	%rd94, %rd127, %rd4;
	shl.b64 	%rd95, %rd94, 2;
	add.s64 	%rd96, %rd1, %rd95;
	ld.global.f32 	%f198, [%rd96];
	add.f32 	%f233, %f233, %f198;
	add.f32 	%f231, %f231, 0f3F800000;
$L__BB0_56:
	add.s64 	%rd97, %rd127, 1;
	and.b64  	%rd33, %rd97, 4294967295;
	add.s64 	%rd98, %rd33, %rd19;
	shl.b64 	%rd99, %rd98, 2;
	add.s64 	%rd100, %rd2, %rd99;
	ld.global.u32 	%r21, [%rd100];
	setp.eq.s32 	%p23, %r21, 0;
	@%p23 bra 	$L__BB0_58;
	add.s64 	%rd101, %rd33, %rd4;
	shl.b64 	%rd102, %rd101, 2;
	add.s64 	%rd103, %rd1, %rd102;
	ld.global.f32 	%f199, [%rd103];
	add.f32 	%f234, %f234, %f199;
	add.f32 	%f232, %f232, 0f3F800000;
	bra.uni 	$L__BB0_59;
$L__BB0_58:
	add.s64 	%rd104, %rd33, %rd4;
	shl.b64 	%rd105, %rd104, 2;
	add.s64 	%rd106, %rd1, %rd105;
	ld.global.f32 	%f200, [%rd106];
	add.f32 	%f233, %f233, %f200;
	add.f32 	%f231, %f231, 0f3F800000;
$L__BB0_59:
	add.s64 	%rd107, %rd127, 2;
	and.b64  	%rd127, %rd107, 4294967295;
$L__BB0_60:
	setp.eq.s64 	%p24, %rd15, 0;
	@%p24 bra 	$L__BB0_64;
	add.s64 	%rd108, %rd127, %rd19;
	shl.b64 	%rd109, %rd108, 2;
	add.s64 	%rd110, %rd2, %rd109;
	ld.global.u32 	%r22, [%rd110];
	setp.eq.s32 	%p25, %r22, 0;
	@%p25 bra 	$L__BB0_63;
	add.s64 	%rd111, %rd127, %rd4;
	shl.b64 	%rd112, %rd111, 2;
	add.s64 	%rd113, %rd1, %rd112;
	ld.global.f32 	%f201, [%rd113];
	add.f32 	%f234, %f234, %f201;
	add.f32 	%f232, %f232, 0f3F800000;
	bra.uni 	$L__BB0_64;
$L__BB0_63:
	add.s64 	%rd114, %rd127, %rd4;
	shl.b64 	%rd115, %rd114, 2;
	add.s64 	%rd116, %rd1, %rd115;
	ld.global.f32 	%f202, [%rd116];
	add.f32 	%f233, %f233, %f202;
	add.f32 	%f231, %f231, 0f3F800000;
$L__BB0_64:
	setp.eq.s32 	%p26, %r6, 1;
	div.rn.f32 	%f203, %f234, %f232;
	div.rn.f32 	%f204, %f233, %f231;
	sub.f32 	%f205, %f203, %f204;
	abs.f32 	%f206, %f205;
	selp.f32 	%f207, %f206, %f205, %p26;
	setp.eq.s64 	%p27, %rd122, 0;
	selp.f32 	%f230, %f207, %f230, %p27;
	setp.gt.f32 	%p28, %f207, %f230;
	add.f32 	%f208, %f319, 0f3F800000;
	selp.f32 	%f319, %f208, %f319, %p28;
	add.s64 	%rd122, %rd122, 1;
	setp.gt.u64 	%p29, %rd38, %rd122;
	@%p29 bra 	$L__BB0_9;
$L__BB0_65:
	cvt.rn.f32.u64 	%f220, %rd38;
	div.rn.f32 	%f221, %f319, %f220;
	cvta.to.global.u64 	%rd117, %rd39;
	shl.b64 	%rd118, %rd3, 2;
	add.s64 	%rd119, %rd117, %rd118;
	st.global.f32 	[%rd119], %f221;
$L__BB0_66:
	ret;

}


// ===== COMPILED SASS (sm_100) =====

	.target	sm_100

	.elftype	@"ET_EXEC"


//--------------------- .note.nv.tkinfo           --------------------------
	.section	.note.nv.tkinfo,"",@"SHT_NOTE"
	.sectionflags	@"SHF_NOTE_NV_TKINFO"
	.tkinfo
        /*0018*/ 	.word	0x00000002
        /*0030*/ 	.string	""
        /*0030*/ 	.string	"ptxas"
        /*0030*/ 	.string	"Cuda compilation tools, release 13.0, V13.0.88"
        /*0030*/ 	.string	"Build cuda_13.0.r13.0/compiler.36424714_0"
        /*0030*/ 	.string	"-arch sm_100 -m 64 "



//--------------------- .note.nv.cuinfo           --------------------------
	.section	.note.nv.cuinfo,"",@"SHT_NOTE"
	.sectionflags	@"SHF_NOTE_NV_CUINFO"
        /*0018*/ 	.short	0x0002
        /*001a*/ 	.short	0x0064
        /*001c*/ 	.short	0x0082
	.zero		2


//--------------------- .nv.info                  --------------------------
	.section	.nv.info,"",@"SHT_CUDA_INFO"
	.align	4


	//----- nvinfo : EIATTR_REGCOUNT
	.align		4
        /*0000*/ 	.byte	0x04, 0x2f
        /*0002*/ 	.short	(.L_1 - .L_0)
	.align		4
.L_0:
        /*0004*/ 	.word	index@(_Z9CUDA_permPfPimmmS_i)
        /*0008*/ 	.word	0x0000001e


	//----- nvinfo : EIATTR_FRAME_SIZE
	.align		4
.L_1:
        /*000c*/ 	.byte	0x04, 0x11
        /*000e*/ 	.short	(.L_3 - .L_2)
	.align		4
.L_2:
        /*0010*/ 	.word	index@($__internal_0_$__cuda_sm3x_div_rn_noftz_f32_slowpath)
        /*0014*/ 	.word	0x00000000


	//----- nvinfo : EIATTR_FRAME_SIZE
	.align		4
.L_3:
        /*0018*/ 	.byte	0x04, 0x11
        /*001a*/ 	.short	(.L_5 - .L_4)
	.align		4
.L_4:
        /*001c*/ 	.word	index@(_Z9CUDA_permPfPimmmS_i)
        /*0020*/ 	.word	0x00000000


	//----- nvinfo : EIATTR_MIN_STACK_SIZE
	.align		4
.L_5:
        /*0024*/ 	.byte	0x04, 0x12
        /*0026*/ 	.short	(.L_7 - .L_6)
	.align		4
.L_6:
        /*0028*/ 	.word	index@(_Z9CUDA_permPfPimmmS_i)
        /*002c*/ 	.word	0x00000000
.L_7:


//--------------------- .nv.compat                --------------------------
	.section	.nv.compat,"",@"SHT_CUDA_COMPAT_INFO"
	.align	4
        /*0000*/ 	.byte	0x02, 0x09, 0x00, 0x00, 0x02, 0x02, 0x01, 0x00, 0x02, 0x05, 0x05, 0x00, 0x03, 0x07, 0x01, 0x01
        /*0010*/ 	.byte	0x02, 0x03, 0x00, 0x00, 0x02, 0x06, 0x01, 0x00, 0x04, 0x0b, 0x08, 0x00, 0x01, 0x00, 0x00, 0x00
        /*0020*/ 	.byte	0x00, 0x00, 0x00, 0x00


//--------------------- .nv.info._Z9CUDA_permPfPimmmS_i --------------------------
	.section	.nv.info._Z9CUDA_permPfPimmmS_i,"",@"SHT_CUDA_INFO"
	.sectionflags	@""
	.align	4


	//----- nvinfo : EIATTR_CUDA_API_VERSION
	.align		4
        /*0000*/ 	.byte	0x04, 0x37
        /*0002*/ 	.short	(.L_9 - .L_8)
.L_8:
        /*0004*/ 	.word	0x00000082


	//----- nvinfo : EIATTR_KPARAM_INFO
	.align		4
.L_9:
        /*0008*/ 	.byte	0x04, 0x17
        /*000a*/ 	.short	(.L_11 - .L_10)
.L_10:
        /*000c*/ 	.word	0x00000000
        /*0010*/ 	.short	0x0006
        /*0012*/ 	.short	0x0030
        /*0014*/ 	.byte	0x00, 0xf0, 0x11, 0x00


	//----- nvinfo : EIATTR_KPARAM_INFO
	.align		4
.L_11:
        /*0018*/ 	.byte	0x04, 0x17
        /*001a*/ 	.short	(.L_13 - .L_12)
.L_12:
        /*001c*/ 	.word	0x00000000
        /*0020*/ 	.short	0x0005
        /*0022*/ 	.short	0x0028
        /*0024*/ 	.byte	0x00, 0xf5, 0x21, 0x00


	//----- nvinfo : EIATTR_KPARAM_INFO
	.align		4
.L_13:
        /*0028*/ 	.byte	0x04, 0x17
        /*002a*/ 	.short	(.L_15 - .L_14)
.L_14:
        /*002c*/ 	.word	0x00000000
        /*0030*/ 	.short	0x0004
        /*0032*/ 	.short	0x0020
        /*0034*/ 	.byte	0x00, 0xf0, 0x21, 0x00


	//----- nvinfo : EIATTR_KPARAM_INFO
	.align		4
.L_15:
        /*0038*/ 	.byte	0x04, 0x17
        /*003a*/ 	.short	(.L_17 - .L_16)
.L_16:
        /*003c*/ 	.word	0x00000000
        /*0040*/ 	.short	0x0003
        /*0042*/ 	.short	0x0018
        /*0044*/ 	.byte	0x00, 0xf0, 0x21, 0x00


	//----- nvinfo : EIATTR_KPARAM_INFO
	.align		4
.L_17:
        /*0048*/ 	.byte	0x04, 0x17
        /*004a*/ 	.short	(.L_19 - .L_18)
.L_18:
        /*004c*/ 	.word	0x00000000
        /*0050*/ 	.short	0x0002
        /*0052*/ 	.short	0x0010
        /*0054*/ 	.byte	0x00, 0xf0, 0x21, 0x00


	//----- nvinfo : EIATTR_KPARAM_INFO
	.align		4
.L_19:
        /*0058*/ 	.byte	0x04, 0x17
        /*005a*/ 	.short	(.L_21 - .L_20)
.L_20:
        /*005c*/ 	.word	0x00000000
        /*0060*/ 	.short	0x0001
        /*0062*/ 	.short	0x0008
        /*0064*/ 	.byte	0x00, 0xf5, 0x21, 0x00


	//----- nvinfo : EIATTR_KPARAM_INFO
	.align		4
.L_21:
        /*0068*/ 	.byte	0x04, 0x17
        /*006a*/ 	.short	(.L_23 - .L_22)
.L_22:
        /*006c*/ 	.word	0x00000000
        /*0070*/ 	.short	0x0000
        /*0072*/ 	.short	0x0000
        /*0074*/ 	.byte	0x00, 0xf5, 0x21, 0x00


	//----- nvinfo : EIATTR_SPARSE_MMA_MASK
	.align		4
.L_23:
        /*0078*/ 	.byte	0x03, 0x50
        /*007a*/ 	.short	0x0000


	//----- nvinfo : EIATTR_MAXREG_COUNT
	.align		4
        /*007c*/ 	.byte	0x03, 0x1b
        /*007e*/ 	.short	0x00ff


	//----- nvinfo : EIATTR_MERCURY_ISA_VERSION
	.align		4
        /*0080*/ 	.byte	0x03, 0x5f
        /*0082*/ 	.short	0x0101


	//----- nvinfo : EIATTR_VRC_CTA_INIT_COUNT
	.align		4
        /*0084*/ 	.byte	0x02, 0x4a
	.zero		1
	.zero		1


	//----- nvinfo : EIATTR_EXIT_INSTR_OFFSETS
	.align		4
        /*0088*/ 	.byte	0x04, 0x1c
        /*008a*/ 	.short	(.L_25 - .L_24)


	//   ....[0]....
.L_24:
        /*008c*/ 	.word	0x00000050


	//   ....[1]....
        /*0090*/ 	.word	0x00001ef0


	//----- nvinfo : EIATTR_CRS_STACK_SIZE
	.align		4
.L_25:
        /*0094*/ 	.byte	0x04, 0x1e
        /*0096*/ 	.short	(.L_27 - .L_26)
.L_26:
        /*0098*/ 	.word	0x00000000


	//----- nvinfo : EIATTR_CBANK_PARAM_SIZE
	.align		4
.L_27:
        /*009c*/ 	.byte	0x03, 0x19
        /*009e*/ 	.short	0x0034


	//----- nvinfo : EIATTR_PARAM_CBANK
	.align		4
        /*00a0*/ 	.byte	0x04, 0x0a
        /*00a2*/ 	.short	(.L_29 - .L_28)
	.align		4
.L_28:
        /*00a4*/ 	.word	index@(.nv.constant0._Z9CUDA_permPfPimmmS_i)
        /*00a8*/ 	.short	0x0380
        /*00aa*/ 	.short	0x0034


	//----- nvinfo : EIATTR_SW_WAR
	.align		4
.L_29:
        /*00ac*/ 	.byte	0x04, 0x36
        /*00ae*/ 	.short	(.L_31 - .L_30)
.L_30:
        /*00b0*/ 	.word	0x00000008
.L_31:


//--------------------- .nv.callgraph             --------------------------
	.section	.nv.callgraph,"",@"SHT_CUDA_CALLGRAPH"
	.align	4
	.sectionentsize	8
	.align		4
        /*0000*/ 	.word	0x00000000
	.align		4
        /*0004*/ 	.word	0xffffffff
	.align		4
        /*0008*/ 	.word	0x00000000
	.align		4
        /*000c*/ 	.word	0xfffffffe
	.align		4
        /*0010*/ 	.word	0x00000000
	.align		4
        /*0014*/ 	.word	0xfffffffd
	.align		4
        /*0018*/ 	.word	0x00000000
	.align		4
        /*001c*/ 	.word	0xfffffffc


//--------------------- .text._Z9CUDA_permPfPimmmS_i --------------------------
	.section	.text._Z9CUDA_permPfPimmmS_i,"ax",@progbits
	.align	128
        .global         _Z9CUDA_permPfPimmmS_i
        .type           _Z9CUDA_permPfPimmmS_i,@function
        .size           _Z9CUDA_permPfPimmmS_i,(.L_x_27 - _Z9CUDA_permPfPimmmS_i)
        .other          _Z9CUDA_permPfPimmmS_i,@"STO_CUDA_ENTRY STV_DEFAULT"
_Z9CUDA_permPfPimmmS_i:
.text._Z9CUDA_permPfPimmmS_i:
[----:B------:R-:W-:Y:S08]  /*0000*/  LDC R1, c[0x0][0x37c] ;  /* 0x0000df00ff017b82 */ /* 0x000ff00000000800 */
[----:B------:R-:W0:Y:S08]  /*0010*/  S2UR UR15, SR_CTAID.X ;  /* 0x00000000000f79c3 */ /* 0x000e300000002500 */
[----:B------:R-:W0:Y:S02]  /*0020*/  LDC.64 R2, c[0x0][0x390] ;  /* 0x0000e400ff027b82 */ /* 0x000e240000000a00 */
[----:B0-----:R-:W-:-:S04]  /*0030*/  ISETP.LT.U32.AND P0, PT, R2, UR15, PT ;  /* 0x0000000f02007c0c */ /* 0x001fc8000bf01070 */
[----:B------:R-:W-:-:S13]  /*0040*/  ISETP.GT.U32.AND.EX P0, PT, RZ, R3, PT, P0 ;  /* 0x00000003ff00720c */ /* 0x000fda0003f04100 */
[----:B------:R-:W-:Y:S05]  /*0050*/  @P0 EXIT ;  /* 0x000000000000094d */ /* 0x000fea0003800000 */
[----:B------:R-:W0:Y:S01]  /*0060*/  LDCU.64 UR4, c[0x0][0x3a0] ;  /* 0x00007400ff0477ac */ /* 0x000e220008000a00 */
[----:B------:R-:W-:Y:S01]  /*0070*/  IMAD.MOV.U32 R2, RZ, RZ, RZ ;  /* 0x000000ffff027224 */ /* 0x000fe200078e00ff */
[----:B------:R-:W1:Y:S01]  /*0080*/  LDCU.64 UR16, c[0x0][0x358] ;  /* 0x00006b00ff1077ac */ /* 0x000e620008000a00 */
[----:B0-----:R-:W-:-:S04]  /*0090*/  UISETP.NE.U32.AND UP0, UPT, UR4, URZ, UPT ;  /* 0x000000ff0400728c */ /* 0x001fc8000bf05070 */
[----:B------:R-:W-:-:S09]  /*00a0*/  UISETP.NE.AND.EX UP0, UPT, UR5, URZ, UPT, UP0 ;  /* 0x000000ff0500728c */ /* 0x000fd2000bf05300 */
[----:B-1----:R-:W-:Y:S05]  /*00b0*/  BRA.U !UP0, `(.L_x_0) ;  /* 0x0000001d08407547 */ /* 0x002fea000b800000 */
[----:B------:R-:W0:Y:S02]  /*00c0*/  LDCU.64 UR10, c[0x0][0x398] ;  /* 0x00007300ff0a77ac */ /* 0x000e240008000a00 */
[----:B0-----:R-:W-:Y:S02]  /*00d0*/  UISETP.NE.U32.AND UP0, UPT, UR10, URZ, UPT ;  /* 0x000000ff0a00728c */ /* 0x001fe4000bf05070 */
[----:B------:R-:W-:Y:S02]  /*00e0*/  UIMAD.WIDE.U32 UR20, UR15, UR10, URZ ;  /* 0x0000000a0f1472a5 */ /* 0x000fe4000f8e00ff */
[----:B------:R-:W-:Y:S02]  /*00f0*/  UISETP.NE.AND.EX UP0, UPT, UR11, URZ, UPT, UP0 ;  /* 0x000000ff0b00728c */ /* 0x000fe4000bf05300 */
[----:B------:R-:W-:-:S07]  /*0100*/  UIMAD UR18, UR15, UR11, UR21 ;  /* 0x0000000b0f1272a4 */ /* 0x000fce000f8e0215 */
[----:B------:R-:W-:Y:S05]  /*0110*/  BRA.U UP0, `(.L_x_1) ;  /* 0x0000000900287547 */ /* 0x000fea000b800000 */
[----:B------:R-:W0:Y:S01]  /*0120*/  LDC R2, c[0x0][0x3b0] ;  /* 0x0000ec00ff027b82 */ /* 0x000e220000000800 */
[----:B------:R-:W-:Y:S01]  /*0130*/  IMAD.MOV.U32 R3, RZ, RZ, 0x7f800000 ;  /* 0x7f800000ff037424 */ /* 0x000fe200078e00ff */
[----:B------:R-:W1:Y:S03]  /*0140*/  FCHK P0, RZ, RZ ;  /* 0x000000ffff007302 */ /* 0x000e660000000000 */
[----:B------:R-:W-:-:S04]  /*0150*/  FFMA R0, -RZ, R3, 1 ;  /* 0x3f800000ff007423 */ /* 0x000fc80000000103 */
[----:B------:R-:W-:-:S04]  /*0160*/  FFMA R0, R0, R3, +INF ;  /* 0x7f80000000007423 */ /* 0x000fc80000000003 */
[----:B------:R-:W-:Y:S01]  /*0170*/  FFMA R3, RZ, R0, RZ ;  /* 0x00000000ff037223 */ /* 0x000fe200000000ff */
[----:B0-----:R-:W-:-:S03]  /*0180*/  ISETP.NE.AND P2, PT, R2, 0x1, PT ;  /* 0x000000010200780c */ /* 0x001fc60003f45270 */
[----:B------:R-:W-:-:S04]  /*0190*/  FFMA R2, -RZ, R3, RZ ;  /* 0x00000003ff027223 */ /* 0x000fc800000001ff */
[----:B------:R-:W-:Y:S01]  /*01a0*/  FFMA R0, R0, R2, R3 ;  /* 0x0000000200007223 */ /* 0x000fe20000000003 */
[----:B------:R-:W-:Y:S01]  /*01b0*/  HFMA2 R2, -RZ, RZ, 0, 0 ;  /* 0x00000000ff027431 */ /* 0x000fe200000001ff */
[----:B-1----:R-:W-:Y:S06]  /*01c0*/  @!P0 BRA `(.L_x_2) ;  /* 0x0000000000148947 */ /* 0x002fec0003800000 */
[----:B------:R-:W-:Y:S01]  /*01d0*/  IMAD.MOV.U32 R5, RZ, RZ, RZ ;  /* 0x000000ffff057224 */ /* 0x000fe200078e00ff */
[----:B------:R-:W-:Y:S01]  /*01e0*/  MOV R10, 0x210 ;  /* 0x00000210000a7802 */ /* 0x000fe20000000f00 */
[----:B------:R-:W-:-:S07]  /*01f0*/  IMAD.MOV.U32 R6, RZ, RZ, RZ ;  /* 0x000000ffff067224 */ /* 0x000fce00078e00ff */
[----:B------:R-:W-:Y:S05]  /*0200*/  CALL.REL.NOINC `($__internal_0_$__cuda_sm3x_div_rn_noftz_f32_slowpath) ;  /* 0x0000001c003c7944 */ /* 0x000fea0003c00000 */
[----:B------:R-:W-:-:S07]  /*0210*/  MOV R0, R5 ;  /* 0x0000000500007202 */ /* 0x000fce0000000f00 */
.L_x_2:
[----:B------:R-:W0:Y:S01]  /*0220*/  LDCU.64 UR8, c[0x0][0x3a0] ;  /* 0x00007400ff0877ac */ /* 0x000e220008000a00 */
[----:B------:R-:W-:Y:S01]  /*0230*/  FADD R0, R0, -R0 ;  /* 0x8000000000007221 */ /* 0x000fe20000000000 */
[----:B------:R-:W-:Y:S01]  /*0240*/  IMAD.MOV.U32 R3, RZ, RZ, RZ ;  /* 0x000000ffff037224 */ /* 0x000fe200078e00ff */
[----:B------:R-:W-:-:S03]  /*0250*/  UMOV UR4, URZ ;  /* 0x000000ff00047c82 */ /* 0x000fc60008000000 */
[----:B------:R-:W-:Y:S01]  /*0260*/  FSEL R0, |R0|, R0, !P2 ;  /* 0x0000000000007208 */ /* 0x000fe20005000200 */
[----:B0-----:R-:W-:Y:S02]  /*0270*/  UISETP.GE.U32.AND UP0, UPT, UR8, 0x4, UPT ;  /* 0x000000040800788c */ /* 0x001fe4000bf06070 */
[----:B------:R-:W-:Y:S02]  /*0280*/  ULOP3.LUT UR6, UR8, 0x3, URZ, 0xc0, !UPT ;  /* 0x0000000308067892 */ /* 0x000fe4000f8ec0ff */
[----:B------:R-:W-:-:S09]  /*0290*/  UISETP.GE.U32.AND.EX UP0, UPT, UR9, URZ, UPT, UP0 ;  /* 0x000000ff0900728c */ /* 0x000fd2000bf06100 */
[----:B------:R-:W-:Y:S05]  /*02a0*/  BRA.U !UP0, `(.L_x_3) ;  /* 0x0000000508647547 */ /* 0x000fea000b800000 */
[----:B------:R-:W-:Y:S01]  /*02b0*/  ULOP3.LUT UR5, UR8, 0xfffffffc, URZ, 0xc0, !UPT ;  /* 0xfffffffc08057892 */ /* 0x000fe2000f8ec0ff */
[----:B------:R-:W-:Y:S01]  /*02c0*/  IMAD.MOV.U32 R2, RZ, RZ, RZ ;  /* 0x000000ffff027224 */ /* 0x000fe200078e00ff */
[----:B------:R-:W0:Y:S02]  /*02d0*/  LDCU UR8, c[0x0][0x3a4] ;  /* 0x00007480ff0877ac */ /* 0x000e240008000800 */
[----:B------:R-:W-:Y:S01]  /*02e0*/  UISETP.GT.U32.AND UP0, UPT, UR5, URZ, UPT ;  /* 0x000000ff0500728c */ /* 0x000fe2000bf04070 */
[----:B------:R-:W-:-:S03]  /*02f0*/  UMOV UR4, URZ ;  /* 0x000000ff00047c82 */ /* 0x000fc60008000000 */
[----:B------:R-:W-:-:S09]  /*0300*/  UISETP.GT.AND.EX UP0, UPT, UR9, URZ, UPT, UP0 ;  /* 0x000000ff0900728c */ /* 0x000fd2000bf04300 */
[----:B------:R-:W-:Y:S05]  /*0310*/  BRA.U !UP0, `(.L_x_4) ;  /* 0x0000000508147547 */ /* 0x000fea000b800000 */
[----:B------:R-:W-:Y:S02]  /*0320*/  UISETP.GT.U32.AND UP1, UPT, UR5, 0xc, UPT ;  /* 0x0000000c0500788c */ /* 0x000fe4000bf24070 */
[----:B------:R-:W-:Y:S02]  /*0330*/  UPLOP3.LUT UP0, UPT, UPT, UPT, UPT, 0x80, 0x8 ;  /* 0x000000000008789c */ /* 0x000fe40003f0f070 */
[----:B0-----:R-:W-:-:S09]  /*0340*/  UISETP.GT.AND.EX UP1, UPT, UR8, URZ, UPT, UP1 ;  /* 0x000000ff0800728c */ /* 0x001fd2000bf24310 */
[----:B------:R-:W-:Y:S05]  /*0350*/  BRA.U !UP1, `(.L_x_5) ;  /* 0x0000000109a07547 */ /* 0x000fea000b800000 */
[----:B------:R-:W-:-:S11]  /*0360*/  UPLOP3.LUT UP0, UPT, UPT, UPT, UPT, 0x40, 0x4 ;  /* 0x000000000004789c */ /* 0x000fd60003f0e870 */
.L_x_6:
[----:B------:R-:W-:Y:S01]  /*0370*/  ISETP.NE.AND P0, PT, RZ, UR4, PT ;  /* 0x00000004ff007c0c */ /* 0x000fe2000bf05270 */
[----:B------:R-:W-:Y:S01]  /*0380*/  UIADD3 UR7, UPT, UPT, UR4, 0x4, URZ ;  /* 0x0000000404077890 */ /* 0x000fe2000fffe0ff */
[----:B------:R-:W-:Y:S01]  /*0390*/  MOV R4, R2 ;  /* 0x0000000200047202 */ /* 0x000fe20000000f00 */
[----:B------:R-:W-:Y:S01]  /*03a0*/  UIADD3 UR5, UP1, UPT, UR5, -0x10, URZ ;  /* 0xfffffff005057890 */ /* 0x000fe2000ff3e0ff */
[----:B------:R-:W-:-:S03]  /*03b0*/  FSEL R3, R0, R3, !P0 ;  /* 0x0000000300037208 */ /* 0x000fc60004000000 */
[----:B------:R-:W-:Y:S01]  /*03c0*/  FADD R2, R4, 1 ;  /* 0x3f80000004027421 */ /* 0x000fe20000000000 */
[-C--:B------:R-:W-:Y:S01]  /*03d0*/  FSETP.GT.AND P0, PT, R0, R3.reuse, PT ;  /* 0x000000030000720b */ /* 0x080fe20003f04000 */
[----:B------:R-:W-:Y:S01]  /*03e0*/  UIADD3.X UR8, UPT, UPT, UR8, -0x1, URZ, UP1, !UPT ;  /* 0xffffffff08087890 */ /* 0x000fe20008ffe4ff */
[----:B------:R-:W-:Y:S01]  /*03f0*/  ISETP.NE.AND P1, PT, RZ, UR7, PT ;  /* 0x00000007ff007c0c */ /* 0x000fe2000bf25270 */
[----:B------:R-:W-:Y:S01]  /*0400*/  FADD R2, R2, 1 ;  /* 0x3f80000002027421 */ /* 0x000fe20000000000 */
[----:B------:R-:W-:Y:S02]  /*0410*/  UIADD3 UR7, UPT, UPT, UR4, 0x8, URZ ;  /* 0x0000000804077890 */ /* 0x000fe4000fffe0ff */
[----:B------:R-:W-:Y:S01]  /*0420*/  FSEL R3, R0, R3, !P1 ;  /* 0x0000000300037208 */ /* 0x000fe20004800000 */
[----:B------:R-:W-:Y:S01]  /*0430*/  FADD R2, R2, 1 ;  /* 0x3f80000002027421 */ /* 0x000fe20000000000 */
[----:B------:R-:W-:Y:S02]  /*0440*/  UISETP.GT.U32.AND UP1, UPT, UR5, 0xc, UPT ;  /* 0x0000000c0500788c */ /* 0x000fe4000bf24070 */
[----:B------:R-:W-:Y:S01]  /*0450*/  ISETP.NE.AND P1, PT, RZ, UR7, PT ;  /* 0x00000007ff007c0c */ /* 0x000fe2000bf25270 */
[----:B------:R-:W-:-:S02]  /*0460*/  UIADD3 UR7, UPT, UPT, UR4, 0xc, URZ ;  /* 0x0000000c04077890 */ /* 0x000fc4000fffe0ff */
[----:B------:R-:W-:Y:S01]  /*0470*/  @P0 FADD R4, R2, 1 ;  /* 0x3f80000002040421 */ /* 0x000fe20000000000 */
[CC--:B------:R-:W-:Y:S01]  /*0480*/  FSETP.GT.AND P0, PT, R0.reuse, R3.reuse, PT ;  /* 0x000000030000720b */ /* 0x0c0fe20003f04000 */
[----:B------:R-:W-:Y:S01]  /*0490*/  UISETP.GT.AND.EX UP1, UPT, UR8, URZ, UPT, UP1 ;  /* 0x000000ff0800728c */ /* 0x000fe2000bf24310 */
[----:B------:R-:W-:Y:S01]  /*04a0*/  FSEL R3, R0, R3, !P1 ;  /* 0x0000000300037208 */ /* 0x000fe20004800000 */
[----:B------:R-:W-:Y:S01]  /*04b0*/  FADD R2, R4, 1 ;  /* 0x3f80000004027421 */ /* 0x000fe20000000000 */
[----:B------:R-:W-:Y:S01]  /*04c0*/  ISETP.NE.AND P1, PT, RZ, UR7, PT ;  /* 0x00000007ff007c0c */ /* 0x000fe2000bf25270 */
[----:B------:R-:W-:Y:S02]  /*04d0*/  UIADD3 UR4, UPT, UPT, UR4, 0x10, URZ ;  /* 0x0000001004047890 */ /* 0x000fe4000fffe0ff */
[----:B------:R-:W-:-:S04]  /*04e0*/  FADD R2, R2, 1 ;  /* 0x3f80000002027421 */ /* 0x000fc80000000000 */
[----:B------:R-:W-:-:S04]  /*04f0*/  FADD R2, R2, 1 ;  /* 0x3f80000002027421 */ /* 0x000fc80000000000 */
[----:B------:R-:W-:Y:S01]  /*0500*/  @P0 FADD R4, R2, 1 ;  /* 0x3f80000002040421 */ /* 0x000fe20000000000 */
[CC--:B------:R-:W-:Y:S02]  /*0510*/  FSETP.GT.AND P0, PT, R0.reuse, R3.reuse, PT ;  /* 0x000000030000720b */ /* 0x0c0fe40003f04000 */
[----:B------:R-:W-:Y:S01]  /*0520*/  FSEL R3, R0, R3, !P1 ;  /* 0x0000000300037208 */ /* 0x000fe20004800000 */
[----:B------:R-:W-:-:S04]  /*0530*/  FADD R2, R4, 1 ;  /* 0x3f80000004027421 */ /* 0x000fc80000000000 */
[----:B------:R-:W-:-:S04]  /*0540*/  FADD R2, R2, 1 ;  /* 0x3f80000002027421 */ /* 0x000fc80000000000 */
[----:B------:R-:W-:-:S04]  /*0550*/  FADD R2, R2, 1 ;  /* 0x3f80000002027421 */ /* 0x000fc80000000000 */
[----:B------:R-:W-:Y:S01]  /*0560*/  @P0 FADD R4, R2, 1 ;  /* 0x3f80000002040421 */ /* 0x000fe20000000000 */
[----:B------:R-:W-:-:S03]  /*0570*/  FSETP.GT.AND P0, PT, R0, R3, PT ;  /* 0x000000030000720b */ /* 0x000fc60003f04000 */
[----:B------:R-:W-:-:S04]  /*0580*/  FADD R2, R4, 1 ;  /* 0x3f80000004027421 */ /* 0x000fc80000000000 */
[----:B------:R-:W-:-:S04]  /*0590*/  FADD R2, R2, 1 ;  /* 0x3f80000002027421 */ /* 0x000fc80000000000 */
[----:B------:R-:W-:-:S04]  /*05a0*/  FADD R2, R2, 1 ;  /* 0x3f80000002027421 */ /* 0x000fc80000000000 */
[----:B------:R-:W-:-:S04]  /*05b0*/  @P0 FADD R4, R2, 1 ;  /* 0x3f80000002040421 */ /* 0x000fc80000000000 */
[----:B------:R-:W-:Y:S01]  /*05c0*/  IMAD.MOV.U32 R2, RZ, RZ, R4 ;  /* 0x000000ffff027224 */ /* 0x000fe200078e0004 */
[----:B------:R-:W-:Y:S06]  /*05d0*/  BRA.U UP1, `(.L_x_6) ;  /* 0xfffffffd01647547 */ /* 0x000fec000b83ffff */
.L_x_5:
[----:B------:R-:W-:-:S04]  /*05e0*/  UISETP.GT.U32.AND UP1, UPT, UR5, 0x4, UPT ;  /* 0x000000040500788c */ /* 0x000fc8000bf24070 */
[----:B------:R-:W-:-:S09]  /*05f0*/  UISETP.GT.AND.EX UP1, UPT, UR8, URZ, UPT, UP1 ;  /* 0x000000ff0800728c */ /* 0x000fd2000bf24310 */
[----:B------:R-:W-:Y:S05]  /*0600*/  BRA.U !UP1, `(.L_x_7) ;  /* 0x00000001094c7547 */ /* 0x000fea000b800000 */
[----:B------:R-:W-:Y:S01]  /*0610*/  ISETP.NE.AND P0, PT, RZ, UR4, PT ;  /* 0x00000004ff007c0c */ /* 0x000fe2000bf05270 */
[----:B------:R-:W-:Y:S01]  /*0620*/  FADD R4, R2, 1 ;  /* 0x3f80000002047421 */ /* 0x000fe20000000000 */
[----:B------:R-:W-:Y:S02]  /*0630*/  UIADD3 UR7, UPT, UPT, UR4, 0x4, URZ ;  /* 0x0000000404077890 */ /* 0x000fe4000fffe0ff */
[----:B------:R-:W-:Y:S01]  /*0640*/  FSEL R3, R0, R3, !P0 ;  /* 0x0000000300037208 */ /* 0x000fe20004000000 */
[----:B------:R-:W-:Y:S01]  /*0650*/  FADD R4, R4, 1 ;  /* 0x3f80000004047421 */ /* 0x000fe20000000000 */
[----:B------:R-:W-:Y:S02]  /*0660*/  UIADD3 UR5, UP1, UPT, UR5, -0x8, URZ ;  /* 0xfffffff805057890 */ /* 0x000fe4000ff3e0ff */
[----:B------:R-:W-:Y:S01]  /*0670*/  FSETP.GT.AND P0, PT, R0, R3, PT ;  /* 0x000000030000720b */ /* 0x000fe20003f04000 */
[----:B------:R-:W-:Y:S01]  /*0680*/  FADD R4, R4, 1 ;  /* 0x3f80000004047421 */ /* 0x000fe20000000000 */
[----:B------:R-:W-:Y:S01]  /*0690*/  ISETP.NE.AND P1, PT, RZ, UR7, PT ;  /* 0x00000007ff007c0c */ /* 0x000fe2000bf25270 */
[----:B------:R-:W-:-:S02]  /*06a0*/  UPLOP3.LUT UP0, UPT, UPT, UPT, UPT, 0x40, 0x4 ;  /* 0x000000000004789c */ /* 0x000fc40003f0e870 */
[----:B------:R-:W-:Y:S01]  /*06b0*/  UIADD3 UR4, UPT, UPT, UR4, 0x8, URZ ;  /* 0x0000000804047890 */ /* 0x000fe2000fffe0ff */
[----:B------:R-:W-:Y:S01]  /*06c0*/  FSEL R3, R0, R3, !P1 ;  /* 0x0000000300037208 */ /* 0x000fe20004800000 */
[----:B------:R-:W-:-:S06]  /*06d0*/  UIADD3.X UR8, UPT, UPT, UR8, -0x1, URZ, UP1, !UPT ;  /* 0xffffffff08087890 */ /* 0x000fcc0008ffe4ff */
[----:B------:R-:W-:Y:S01]  /*06e0*/  @P0 FADD R2, R4, 1 ;  /* 0x3f80000004020421 */ /* 0x000fe20000000000 */
[----:B------:R-:W-:-:S03]  /*06f0*/  FSETP.GT.AND P0, PT, R0, R3, PT ;  /* 0x000000030000720b */ /* 0x000fc60003f04000 */
[----:B------:R-:W-:-:S04]  /*0700*/  FADD R4, R2, 1 ;  /* 0x3f80000002047421 */ /* 0x000fc80000000000 */
[----:B------:R-:W-:-:S04]  /*0710*/  FADD R4, R4, 1 ;  /* 0x3f80000004047421 */ /* 0x000fc80000000000 */
[----:B------:R-:W-:-:S04]  /*0720*/  FADD R4, R4, 1 ;  /* 0x3f80000004047421 */ /* 0x000fc80000000000 */
[----:B------:R-:W-:-:S07]  /*0730*/  @P0 FADD R2, R4, 1 ;  /* 0x3f80000004020421 */ /* 0x000fce0000000000 */
.L_x_7:
[----:B------:R-:W-:-:S04]  /*0740*/  UISETP.NE.U32.AND UP1, UPT, UR5, URZ, UPT ;  /* 0x000000ff0500728c */ /* 0x000fc8000bf25070 */
[----:B------:R-:W-:-:S09]  /*0750*/  UISETP.NE.OR.EX UP0, UPT, UR8, URZ, UP0, UP1 ;  /* 0x000000ff0800728c */ /* 0x000fd20008705710 */
[----:B------:R-:W-:Y:S05]  /*0760*/  BRA.U !UP0, `(.L_x_3) ;  /* 0x0000000108347547 */ /* 0x000fea000b800000 */
.L_x_4:
[----:B------:R-:W-:Y:S01]  /*0770*/  ISETP.NE.AND P0, PT, RZ, UR4, PT ;  /* 0x00000004ff007c0c */ /* 0x000fe2000bf05270 */
[----:B------:R-:W-:Y:S01]  /*0780*/  UIADD3 UR5, UP0, UPT, UR5, -0x4, URZ ;  /* 0xfffffffc05057890 */ /* 0x000fe2000ff1e0ff */
[----:B------:R-:W-:Y:S01]  /*0790*/  FADD R4, R2, 1 ;  /* 0x3f80000002047421 */ /* 0x000fe20000000000 */
[----:B------:R-:W-:Y:S01]  /*07a0*/  UIADD3 UR4, UPT, UPT, UR4, 0x4, URZ ;  /* 0x0000000404047890 */ /* 0x000fe2000fffe0ff */
[----:B------:R-:W-:Y:S01]  /*07b0*/  FSEL R3, R0, R3, !P0 ;  /* 0x0000000300037208 */ /* 0x000fe20004000000 */
[----:B0-----:R-:W-:Y:S01]  /*07c0*/  UIADD3.X UR8, UPT, UPT, UR8, -0x1, URZ, UP0, !UPT ;  /* 0xffffffff08087890 */ /* 0x001fe200087fe4ff */
[----:B------:R-:W-:Y:S01]  /*07d0*/  FADD R4, R4, 1 ;  /* 0x3f80000004047421 */ /* 0x000fe20000000000 */
[----:B------:R-:W-:Y:S01]  /*07e0*/  UISETP.NE.U32.AND UP0, UPT, UR5, URZ, UPT ;  /* 0x000000ff0500728c */ /* 0x000fe2000bf05070 */
[----:B------:R-:W-:Y:S02]  /*07f0*/  FSETP.GT.AND P0, PT, R0, R3, PT ;  /* 0x000000030000720b */ /* 0x000fe40003f04000 */
[----:B------:R-:W-:Y:S01]  /*0800*/  FADD R4, R4, 1 ;  /* 0x3f80000004047421 */ /* 0x000fe20000000000 */
[----:B------:R-:W-:-:S10]  /*0810*/  UISETP.NE.AND.EX UP0, UPT, UR8, URZ, UPT, UP0 ;  /* 0x000000ff0800728c */ /* 0x000fd4000bf05300 */
[----:B------:R-:W-:Y:S01]  /*0820*/  @P0 FADD R2, R4, 1 ;  /* 0x3f80000004020421 */ /* 0x000fe20000000000 */
[----:B------:R-:W-:Y:S06]  /*0830*/  BRA.U UP0, `(.L_x_4) ;  /* 0xfffffffd00cc7547 */ /* 0x000fec000b83ffff */
.L_x_3:
[----:B------:R-:W-:-:S04]  /*0840*/  UISETP.NE.U32.AND UP0, UPT, UR6, URZ, UPT ;  /* 0x000000ff0600728c */ /* 0x000fc8000bf05070 */
[----:B------:R-:W-:-:S09]  /*0850*/  UISETP.NE.AND.EX UP0, UPT, URZ, URZ, UPT, UP0 ;  /* 0x000000ffff00728c */ /* 0x000fd2000bf05300 */
[----:B------:R-:W-:Y:S05]  /*0860*/  BRA.U !UP0, `(.L_x_0) ;  /* 0x0000001508547547 */ /* 0x000fea000b800000 */
[----:B------:R-:W-:Y:S01]  /*0870*/  ISETP.NE.AND P0, PT, RZ, UR4, PT ;  /* 0x00000004ff007c0c */ /* 0x000fe2000bf05270 */
[----:B------:R-:W-:-:S03]  /*0880*/  UIADD3 UR5, UP0, UPT, UR6, -0x1, URZ ;  /* 0xffffffff06057890 */ /* 0x000fc6000ff1e0ff */
[C---:B------:R-:W-:Y:S01]  /*0890*/  FSEL R3, R0.reuse, R3, !P0 ;  /* 0x0000000300037208 */ /* 0x040fe20004000000 */
[----:B------:R-:W-:Y:S02]  /*08a0*/  UIADD3.X UR6, UPT, UPT, URZ, -0x1, URZ, UP0, !UPT ;  /* 0xffffffffff067890 */ /* 0x000fe400087fe4ff */
[----:B------:R-:W-:Y:S01]  /*08b0*/  UISETP.NE.U32.AND UP0, UPT, UR5, URZ, UPT ;  /* 0x000000ff0500728c */ /* 0x000fe2000bf05070 */
[----:B------:R-:W-:-:S03]  /*08c0*/  FSETP.GT.AND P0, PT, R0, R3, PT ;  /* 0x000000030000720b */ /* 0x000fc60003f04000 */
[----:B------:R-:W-:-:S10]  /*08d0*/  UISETP.NE.AND.EX UP0, UPT, UR6, URZ, UPT, UP0 ;  /* 0x000000ff0600728c */ /* 0x000fd4000bf05300 */
[----:B------:R-:W-:Y:S01]  /*08e0*/  @P0 FADD R2, R2, 1 ;  /* 0x3f80000002020421 */ /* 0x000fe20000000000 */
[----:B------:R-:W-:Y:S06]  /*08f0*/  BRA.U !UP0, `(.L_x_0) ;  /* 0x0000001508307547 */ /* 0x000fec000b800000 */
[----:B------:R-:W-:-:S12]  /*0900*/  UIADD3 UR4, UPT, UPT, UR4, 0x1, URZ ;  /* 0x0000000104047890 */ /* 0x000fd8000fffe0ff */
.L_x_8:
[----:B------:R-:W-:Y:S01]  /*0910*/  ISETP.NE.AND P0, PT, RZ, UR4, PT ;  /* 0x00000004ff007c0c */ /* 0x000fe2000bf05270 */
[----:B------:R-:W-:Y:S02]  /*0920*/  UIADD3 UR5, UP0, UPT, UR5, -0x1, URZ ;  /* 0xffffffff05057890 */ /* 0x000fe4000ff1e0ff */
[----:B------:R-:W-:Y:S01]  /*0930*/  UIADD3 UR4, UPT, UPT, UR4, 0x1, URZ ;  /* 0x0000000104047890 */ /* 0x000fe2000fffe0ff */
[C---:B------:R-:W-:Y:S01]  /*0940*/  FSEL R3, R0.reuse, R3, !P0 ;  /* 0x0000000300037208 */ /* 0x040fe20004000000 */
[----:B------:R-:W-:Y:S02]  /*0950*/  UIADD3.X UR6, UPT, UPT, UR6, -0x1, URZ, UP0, !UPT ;  /* 0xffffffff06067890 */ /* 0x000fe400087fe4ff */
[----:B------:R-:W-:Y:S01]  /*0960*/  UISETP.NE.U32.AND UP0, UPT, UR5, URZ, UPT ;  /* 0x000000ff0500728c */ /* 0x000fe2000bf05070 */
[----:B------:R-:W-:-:S03]  /*0970*/  FSETP.GT.AND P0, PT, R0, R3, PT ;  /* 0x000000030000720b */ /* 0x000fc60003f04000 */
[----:B------:R-:W-:-:S10]  /*0980*/  UISETP.NE.AND.EX UP0, UPT, UR6, URZ, UPT, UP0 ;  /* 0x000000ff0600728c */ /* 0x000fd4000bf05300 */
[----:B------:R-:W-:Y:S01]  /*0990*/  @P0 FADD R2, R2, 1 ;  /* 0x3f80000002020421 */ /* 0x000fe20000000000 */
[----:B------:R-:W-:Y:S06]  /*09a0*/  BRA.U UP0, `(.L_x_8) ;  /* 0xfffffffd00d87547 */ /* 0x000fec000b83ffff */
[----:B------:R-:W-:Y:S05]  /*09b0*/  BRA `(.L_x_0) ;  /* 0x0000001400007947 */ /* 0x000fea0003800000 */
.L_x_1:
[----:B------:R-:W0:Y:S01]  /*09c0*/  LDCU.64 UR8, c[0x0][0x380] ;  /* 0x00007000ff0877ac */ /* 0x000e220008000a00 */
[----:B------:R-:W-:Y:S02]  /*09d0*/  HFMA2 R0, -RZ, RZ, 0, 0 ;  /* 0x00000000ff007431 */ /* 0x000fe400000001ff */
[----:B------:R-:W-:Y:S01]  /*09e0*/  IMAD.MOV.U32 R2, RZ, RZ, RZ ;  /* 0x000000ffff027224 */ /* 0x000fe200078e00ff */
[----:B------:R-:W-:Y:S01]  /*09f0*/  ULOP3.LUT UR10, UR10, 0xfffffff8, URZ, 0xc0, !UPT ;  /* 0xfffffff80a0a7892 */ /* 0x000fe2000f8ec0ff */
[----:B------:R-:W-:Y:S01]  /*0a00*/  UMOV UR4, URZ ;  /* 0x000000ff00047c82 */ /* 0x000fe20008000000 */
[----:B------:R-:W-:Y:S01]  /*0a10*/  UMOV UR5, URZ ;  /* 0x000000ff00057c82 */ /* 0x000fe20008000000 */
[----:B0-----:R-:W-:-:S04]  /*0a20*/  ULEA UR8, UP0, UR20, UR8, 0x2 ;  /* 0x0000000814087291 */ /* 0x001fc8000f8010ff */
[----:B------:R-:W-:Y:S02]  /*0a30*/  ULEA.HI.X UR9, UR20, UR9, UR18, 0x2, UP0 ;  /* 0x0000000914097291 */ /* 0x000fe400080f1412 */
[----:B------:R-:W-:-:S04]  /*0a40*/  UIADD3 UR8, UP0, UPT, UR8, 0x10, URZ ;  /* 0x0000001008087890 */ /* 0x000fc8000ff1e0ff */
[----:B------:R-:W-:-:S12]  /*0a50*/  UIADD3.X UR9, UPT, UPT, URZ, UR9, URZ, UP0, !UPT ;  /* 0x00000009ff097290 */ /* 0x000fd800087fe4ff */
.L_x_16:
[----:B0-----:R-:W0:Y:S01]  /*0a60*/  LDCU.64 UR6, c[0x0][0x398] ;  /* 0x00007300ff0677ac */ /* 0x001e220008000a00 */
[----:B------:R-:W-:Y:S01]  /*0a70*/  IMAD.MOV.U32 R3, RZ, RZ, RZ ;  /* 0x000000ffff037224 */ /* 0x000fe200078e00ff */
[----:B------:R-:W-:Y:S01]  /*0a80*/  CS2R R22, SRZ ;  /* 0x0000000000167805 */ /* 0x000fe2000001ff00 */
[----:B------:R-:W-:Y:S01]  /*0a90*/  IMAD.MOV.U32 R6, RZ, RZ, RZ ;  /* 0x000000ffff067224 */ /* 0x000fe200078e00ff */
[----:B------:R-:W-:Y:S01]  /*0aa0*/  CS2R R4, SRZ ;  /* 0x0000000000047805 */ /* 0x000fe2000001ff00 */
[----:B0-----:R-:W-:-:S04]  /*0ab0*/  UISETP.GE.U32.AND UP0, UPT, UR6, 0x8, UPT ;  /* 0x000000080600788c */ /* 0x001fc8000bf06070 */
[----:B------:R-:W-:-:S09]  /*0ac0*/  UISETP.GE.U32.AND.EX UP0, UPT, UR7, URZ, UPT, UP0 ;  /* 0x000000ff0700728c */ /* 0x000fd2000bf06100 */
[----:B------:R-:W-:Y:S05]  /*0ad0*/  BRA.U !UP0, `(.L_x_9) ;  /* 0x0000000508507547 */ /* 0x000fea000b800000 */
[----:B------:R-:W0:Y:S01]  /*0ae0*/  LDCU.64 UR12, c[0x0][0x398] ;  /* 0x00007300ff0c77ac */ /* 0x000e220008000a00 */
[----:B------:R-:W-:Y:S02]  /*0af0*/  HFMA2 R3, -RZ, RZ, 0, 0 ;  /* 0x00000000ff037431 */ /* 0x000fe400000001ff */
[----:B------:R-:W-:Y:S01]  /*0b00*/  IMAD.U32 R20, RZ, RZ, UR8 ;  /* 0x00000008ff147e24 */ /* 0x000fe2000f8e00ff */
[----:B------:R-:W1:Y:S01]  /*0b10*/  LDCU.64 UR6, c[0x0][0x388] ;  /* 0x00007100ff0677ac */ /* 0x000e620008000a00 */
[----:B------:R-:W-:Y:S01]  /*0b20*/  IMAD.U32 R9, RZ, RZ, UR9 ;  /* 0x00000009ff097e24 */ /* 0x000fe2000f8e00ff */
[----:B0-----:R-:W-:Y:S02]  /*0b30*/  USHF.L.U32 UR14, UR12, 0x2, URZ ;  /* 0x000000020c0e7899 */ /* 0x001fe400080006ff */
[----:B------:R-:W-:Y:S02]  /*0b40*/  USHF.L.U64.HI UR11, UR12, 0x2, UR13 ;  /* 0x000000020c0b7899 */ /* 0x000fe4000801020d */
[----:B-1----:R-:W-:-:S02]  /*0b50*/  UIMAD.WIDE.U32 UR6, UR4, UR14, UR6 ;  /* 0x0000000e040672a5 */ /* 0x002fc4000f8e0006 */
[----:B------:R-:W-:Y:S02]  /*0b60*/  UIMAD UR11, UR11, UR4, URZ ;  /* 0x000000040b0b72a4 */ /* 0x000fe4000f8e02ff */
[----:B------:R-:W-:Y:S02]  /*0b70*/  UIADD3 UR13, UP0, UPT, UR6, 0x10, URZ ;  /* 0x00000010060d7890 */ /* 0x000fe4000ff1e0ff */
[----:B------:R-:W-:Y:S01]  /*0b80*/  UIMAD UR11, UR5, UR14, UR11 ;  /* 0x0000000e050b72a4 */ /* 0x000fe2000f8e020b */
[----:B------:R-:W0:Y:S03]  /*0b90*/  LDCU UR12, c[0x0][0x39c] ;  /* 0x00007380ff0c77ac */ /* 0x000e260008000800 */
[----:B------:R-:W-:Y:S01]  /*0ba0*/  MOV R10, UR13 ;  /* 0x0000000d000a7c02 */ /* 0x000fe20008000f00 */
[----:B------:R-:W-:-:S06]  /*0bb0*/  UIADD3.X UR6, UPT, UPT, UR7, UR11, URZ, UP0, !UPT ;  /* 0x0000000b07067290 */ /* 0x000fcc00087fe4ff */
[----:B------:R-:W-:Y:S01]  /*0bc0*/  IMAD.U32 R11, RZ, RZ, UR6 ;  /* 0x00000006ff0b7e24 */ /* 0x000fe2000f8e00ff */
[----:B------:R-:W-:-:S06]  /*0bd0*/  UMOV UR6, UR10 ;  /* 0x0000000a00067c82 */ /* 0x000fcc0008000000 */
.L_x_10:
[----:B------:R-:W2:Y:S04]  /*0be0*/  LDG.E R26, desc[UR16][R10.64+-0x10] ;  /* 0xfffff0100a1a7981 */ /* 0x000ea8000c1e1900 */
[----:B------:R-:W3:Y:S01]  /*0bf0*/  LDG.E R21, desc[UR16][R10.64+-0xc] ;  /* 0xfffff4100a157981 */ /* 0x000ee2000c1e1900 */
[----:B------:R-:W-:-:S03]  /*0c00*/  IMAD.MOV.U32 R8, RZ, RZ, R20 ;  /* 0x000000ffff087224 */ /* 0x000fc600078e0014 */
[----:B------:R-:W4:Y:S04]  /*0c10*/  LDG.E R23, desc[UR16][R10.64+-0x8] ;  /* 0xfffff8100a177981 */ /* 0x000f28000c1e1900 */
[----:B------:R-:W5:Y:S04]  /*0c20*/  LDG.E R24, desc[UR16][R10.64+-0x4] ;  /* 0xfffffc100a187981 */ /* 0x000f68000c1e1900 */
[----:B------:R-:W5:Y:S04]  /*0c30*/  LDG.E R20, desc[UR16][R8.64+-0x10] ;  /* 0xfffff01008147981 */ /* 0x000f68000c1e1900 */
[----:B------:R-:W5:Y:S04]  /*0c40*/  LDG.E R25, desc[UR16][R10.64] ;  /* 0x000000100a197981 */ /* 0x000f68000c1e1900 */
[----:B------:R-:W5:Y:S04]  /*0c50*/  LDG.E R22, desc[UR16][R8.64+-0xc] ;  /* 0xfffff41008167981 */ /* 0x000f68000c1e1900 */
[----:B------:R-:W5:Y:S04]  /*0c60*/  LDG.E R13, desc[UR16][R10.64+0x4] ;  /* 0x000004100a0d7981 */ /* 0x000f68000c1e1900 */
[----:B------:R-:W5:Y:S04]  /*0c70*/  LDG.E R7, desc[UR16][R8.64+-0x8] ;  /* 0xfffff81008077981 */ /* 0x000f68000c1e1900 */
[----:B------:R-:W5:Y:S04]  /*0c80*/  LDG.E R15, desc[UR16][R10.64+0x8] ;  /* 0x000008100a0f7981 */ /* 0x000f68000c1e1900 */
[----:B------:R-:W5:Y:S04]  /*0c90*/  LDG.E R12, desc[UR16][R8.64+-0x4] ;  /* 0xfffffc10080c7981 */ /* 0x000f68000c1e1900 */
[----:B------:R1:W5:Y:S04]  /*0ca0*/  LDG.E R16, desc[UR16][R10.64+0xc] ;  /* 0x00000c100a107981 */ /* 0x000368000c1e1900 */
[----:B------:R-:W5:Y:S04]  /*0cb0*/  LDG.E R14, desc[UR16][R8.64] ;  /* 0x00000010080e7981 */ /* 0x000f68000c1e1900 */
[----:B------:R-:W5:Y:S04]  /*0cc0*/  LDG.E R17, desc[UR16][R8.64+0x4] ;  /* 0x0000041008117981 */ /* 0x000f68000c1e1900 */
[----:B------:R-:W5:Y:S04]  /*0cd0*/  LDG.E R18, desc[UR16][R8.64+0x8] ;  /* 0x0000081008127981 */ /* 0x000f68000c1e1900 */
[----:B------:R5:W5:Y:S01]  /*0ce0*/  LDG.E R19, desc[UR16][R8.64+0xc] ;  /* 0x00000c1008137981 */ /* 0x000b62000c1e1900 */
[----:B------:R-:W-:-:S04]  /*0cf0*/  UIADD3 UR6, UP0, UPT, UR6, -0x8, URZ ;  /* 0xfffffff806067890 */ /* 0x000fc8000ff1e0ff */
[----:B0-----:R-:W-:Y:S02]  /*0d00*/  UIADD3.X UR12, UPT, UPT, UR12, -0x1, URZ, UP0, !UPT ;  /* 0xffffffff0c0c7890 */ /* 0x001fe400087fe4ff */
[----:B------:R-:W-:-:S04]  /*0d10*/  UISETP.NE.U32.AND UP0, UPT, UR6, URZ, UPT ;  /* 0x000000ff0600728c */ /* 0x000fc8000bf05070 */
[----:B------:R-:W-:Y:S01]  /*0d20*/  UISETP.NE.AND.EX UP0, UPT, UR12, URZ, UPT, UP0 ;  /* 0x000000ff0c00728c */ /* 0x000fe2000bf05300 */
[----:B-1----:R-:W-:-:S05]  /*0d30*/  IADD3 R10, P6, PT, R10, 0x20, RZ ;  /* 0x000000200a0a7810 */ /* 0x002fca0007fde0ff */
[----:B------:R-:W-:Y:S01]  /*0d40*/  IMAD.X R11, RZ, RZ, R11, P6 ;  /* 0x000000ffff0b7224 */ /* 0x000fe200030e060b */
[----:B--2---:R-:W-:Y:S02]  /*0d50*/  ISETP.NE.AND P4, PT, R26, RZ, PT ;  /* 0x000000ff1a00720c */ /* 0x004fe40003f85270 */
[----:B---3--:R-:W-:Y:S02]  /*0d60*/  ISETP.NE.AND P2, PT, R21, RZ, PT ;  /* 0x000000ff1500720c */ /* 0x008fe40003f45270 */
[----:B----4-:R-:W-:Y:S02]  /*0d70*/  ISETP.NE.AND P3, PT, R23, RZ, PT ;  /* 0x000000ff1700720c */ /* 0x010fe40003f65270 */
[----:B-----5:R-:W-:-:S07]  /*0d80*/  ISETP.NE.AND P1, PT, R24, RZ, PT ;  /* 0x000000ff1800720c */ /* 0x020fce0003f25270 */
[----:B------:R-:W-:Y:S01]  /*0d90*/  @!P4 FADD R3, R3, 1 ;  /* 0x3f8000000303c421 */ /* 0x000fe20000000000 */
[----:B------:R-:W-:Y:S01]  /*0da0*/  @P4 FADD R6, R6, 1 ;  /* 0x3f80000006064421 */ /* 0x000fe20000000000 */
[--C-:B------:R-:W-:Y:S01]  /*0db0*/  @!P4 FADD R4, R4, R20.reuse ;  /* 0x000000140404c221 */ /* 0x100fe20000000000 */
[----:B------:R-:W-:Y:S02]  /*0dc0*/  @P4 FADD R5, R5, R20 ;  /* 0x0000001405054221 */ /* 0x000fe40000000000 */
[----:B------:R-:W-:Y:S01]  /*0dd0*/  @P2 FADD R6, R6, 1 ;  /* 0x3f80000006062421 */ /* 0x000fe20000000000 */
[----:B------:R-:W-:Y:S01]  /*0de0*/  @!P2 FADD R3, R3, 1 ;  /* 0x3f8000000303a421 */ /* 0x000fe20000000000 */
[----:B------:R-:W-:Y:S01]  /*0df0*/  ISETP.NE.AND P0, PT, R25, RZ, PT ;  /* 0x000000ff1900720c */ /* 0x000fe20003f05270 */
[--C-:B------:R-:W-:Y:S01]  /*0e00*/  @P2 FADD R5, R5, R22.reuse ;  /* 0x0000001605052221 */ /* 0x100fe20000000000 */
[----:B------:R-:W-:Y:S01]  /*0e10*/  @!P2 FADD R4, R4, R22 ;  /* 0x000000160404a221 */ /* 0x000fe20000000000 */
        /* <DEDUP_REMOVED lines=17> */
[--C-:B------:R-:W-:Y:S01]  /*0f30*/  @P4 FADD R5, R5, R17.reuse ;  /* 0x0000001105054221 */ /* 0x100fe20000000000 */
[----:B------:R-:W-:Y:S01]  /*0f40*/  @!P4 FADD R4, R4, R17 ;  /* 0x000000110404c221 */ /* 0x000fe20000000000 */
[----:B------:R-:W-:Y:S01]  /*0f50*/  IADD3 R20, P5, PT, R8, 0x20, RZ ;  /* 0x0000002008147810 */ /* 0x000fe20007fbe0ff */
[----:B------:R-:W-:Y:S01]  /*0f60*/  @P2 FADD R6, R6, 1 ;  /* 0x3f80000006062421 */ /* 0x000fe20000000000 */
[--C-:B------:R-:W-:Y:S01]  /*0f70*/  @P2 FADD R5, R5, R18.reuse ;  /* 0x0000001205052221 */ /* 0x100fe20000000000 */
[----:B------:R-:W-:Y:S01]  /*0f80*/  @!P2 FADD R4, R4, R18 ;  /* 0x000000120404a221 */ /* 0x000fe20000000000 */
[----:B------:R-:W-:Y:S01]  /*0f90*/  @!P2 FADD R3, R3, 1 ;  /* 0x3f8000000303a421 */ /* 0x000fe20000000000 */
[----:B------:R-:W-:Y:S01]  /*0fa0*/  IADD3.X R9, PT, PT, RZ, R9, RZ, P5, !PT ;  /* 0x00000009ff097210 */ /* 0x000fe20002ffe4ff */
[--C-:B------:R-:W-:Y:S01]  /*0fb0*/  @P1 FADD R5, R5, R19.reuse ;  /* 0x0000001305051221 */ /* 0x100fe20000000000 */
[----:B------:R-:W-:Y:S01]  /*0fc0*/  @!P1 FADD R4, R4, R19 ;  /* 0x0000001304049221 */ /* 0x000fe20000000000 */
[----:B------:R-:W-:Y:S01]  /*0fd0*/  @P1 FADD R6, R6, 1 ;  /* 0x3f80000006061421 */ /* 0x000fe20000000000 */
[----:B------:R-:W-:Y:S01]  /*0fe0*/  @!P1 FADD R3, R3, 1 ;  /* 0x3f80000003039421 */ /* 0x000fe20000000000 */
[----:B------:R-:W-:Y:S06]  /*0ff0*/  BRA.U UP0, `(.L_x_10) ;  /* 0xfffffff900f87547 */ /* 0x000fec000b83ffff */
[----:B------:R-:W0:Y:S01]  /*1000*/  LDC R23, c[0x0][0x39c] ;  /* 0x0000e700ff177b82 */ /* 0x000e220000000800 */
[----:B------:R-:W-:-:S07]  /*1010*/  IMAD.U32 R22, RZ, RZ, UR10 ;  /* 0x0000000aff167e24 */ /* 0x000fce000f8e00ff */
.L_x_9:
[----:B------:R-:W1:Y:S02]  /*1020*/  LDCU UR6, c[0x0][0x398] ;  /* 0x00007300ff0677ac */ /* 0x000e640008000800 */
[----:B-1----:R-:W-:-:S04]  /*1030*/  ULOP3.LUT UR6, UR6, 0x7, URZ, 0xc0, !UPT ;  /* 0x0000000706067892 */ /* 0x002fc8000f8ec0ff */
[----:B------:R-:W-:-:S04]  /*1040*/  UISETP.NE.U32.AND UP0, UPT, UR6, URZ, UPT ;  /* 0x000000ff0600728c */ /* 0x000fc8000bf05070 */
[----:B------:R-:W-:-:S09]  /*1050*/  UISETP.NE.AND.EX UP0, UPT, URZ, URZ, UPT, UP0 ;  /* 0x000000ffff00728c */ /* 0x000fd2000bf05300 */
[----:B------:R-:W-:Y:S05]  /*1060*/  BRA.U !UP0, `(.L_x_11) ;  /* 0x0000000908bc7547 */ /* 0x000fea000b800000 */
[----:B------:R-:W1:Y:S01]  /*1070*/  LDCU UR7, c[0x0][0x398] ;  /* 0x00007300ff0777ac */ /* 0x000e620008000800 */
[----:B------:R-:W-:-:S04]  /*1080*/  UIADD3 UR6, UP0, UPT, UR6, -0x1, URZ ;  /* 0xffffffff06067890 */ /* 0x000fc8000ff1e0ff */
[----:B------:R-:W-:Y:S02]  /*1090*/  UIADD3.X UR11, UPT, UPT, URZ, -0x1, URZ, UP0, !UPT ;  /* 0xffffffffff0b7890 */ /* 0x000fe400087fe4ff */
[----:B------:R-:W-:-:S04]  /*10a0*/  UISETP.GE.U32.AND UP1, UPT, UR6, 0x3, UPT ;  /* 0x000000030600788c */ /* 0x000fc8000bf26070 */
[----:B------:R-:W-:Y:S02]  /*10b0*/  UISETP.GE.U32.AND.EX UP1, UPT, UR11, URZ, UPT, UP1 ;  /* 0x000000ff0b00728c */ /* 0x000fe4000bf26110 */
[----:B-1----:R-:W-:-:S04]  /*10c0*/  ULOP3.LUT UR7, UR7, 0x3, URZ, 0xc0, !UPT ;  /* 0x0000000307077892 */ /* 0x002fc8000f8ec0ff */
[----:B------:R-:W-:-:S04]  /*10d0*/  UISETP.NE.U32.AND UP0, UPT, UR7, URZ, UPT ;  /* 0x000000ff0700728c */ /* 0x000fc8000bf05070 */
[----:B------:R-:W-:Y:S01]  /*10e0*/  UISETP.NE.AND.EX UP0, UPT, URZ, URZ, UPT, UP0 ;  /* 0x000000ffff00728c */ /* 0x000fe2000bf05300 */
[----:B------:R-:W-:Y:S10]  /*10f0*/  BRA.U !UP1, `(.L_x_12) ;  /* 0x0000000509647547 */ /* 0x000ff4000b800000 */
[----:B------:R-:W1:Y:S08]  /*1100*/  LDC.64 R18, c[0x0][0x398] ;  /* 0x0000e600ff127b82 */ /* 0x000e700000000a00 */
[----:B------:R-:W2:Y:S01]  /*1110*/  LDC.64 R8, c[0x0][0x388] ;  /* 0x0000e200ff087b82 */ /* 0x000ea20000000a00 */
[C---:B-1----:R-:W-:Y:S02]  /*1120*/  IMAD R12, R18.reuse, UR5, RZ ;  /* 0x00000005120c7c24 */ /* 0x042fe4000f8e02ff */
[----:B0-----:R-:W-:-:S04]  /*1130*/  IMAD.WIDE.U32 R10, R18, UR4, R22 ;  /* 0x00000004120a7c25 */ /* 0x001fc8000f8e0016 */
[----:B------:R-:W-:Y:S01]  /*1140*/  IMAD R21, R19, UR4, R12 ;  /* 0x0000000413157c24 */ /* 0x000fe2000f8e020c */
[----:B--2---:R-:W-:-:S04]  /*1150*/  LEA R26, P0, R10, R8, 0x2 ;  /* 0x000000080a1a7211 */ /* 0x004fc800078010ff */
[----:B------:R-:W-:-:S04]  /*1160*/  IADD3 R7, PT, PT, R11, R21, RZ ;  /* 0x000000150b077210 */ /* 0x000fc80007ffe0ff */
[----:B------:R-:W-:Y:S01]  /*1170*/  LEA.HI.X R27, R10, R9, R7, 0x2, P0 ;  /* 0x000000090a1b7211 */ /* 0x000fe200000f1407 */
[----:B------:R-:W-:Y:S02]  /*1180*/  VIADD R10, R22, 0x1 ;  /* 0x00000001160a7836 */ /* 0x000fe40000000000 */
[----:B------:R-:W-:Y:S02]  /*1190*/  IMAD.MOV.U32 R11, RZ, RZ, RZ ;  /* 0x000000ffff0b7224 */ /* 0x000fe400078e00ff */
[----:B------:R0:W2:Y:S01]  /*11a0*/  LDG.E R7, desc[UR16][R26.64] ;  /* 0x000000101a077981 */ /* 0x0000a2000c1e1900 */
[----:B------:R-:W-:Y:S02]  /*11b0*/  HFMA2 R13, -RZ, RZ, 0, 0 ;  /* 0x00000000ff0d7431 */ /* 0x000fe400000001ff */
[----:B------:R-:W-:Y:S01]  /*11c0*/  IMAD.WIDE.U32 R16, R18, UR4, R10 ;  /* 0x0000000412107c25 */ /* 0x000fe2000f8e000a */
[----:B------:R-:W-:-:S03]  /*11d0*/  IADD3 R12, PT, PT, R22, 0x2, RZ ;  /* 0x00000002160c7810 */ /* 0x000fc60007ffe0ff */
[----:B------:R-:W-:Y:S01]  /*11e0*/  IMAD.IADD R11, R21, 0x1, R17 ;  /* 0x00000001150b7824 */ /* 0x000fe200078e0211 */
[----:B------:R-:W-:Y:S01]  /*11f0*/  LEA R24, P0, R16, R8, 0x2 ;  /* 0x0000000810187211 */ /* 0x000fe200078010ff */
[----:B------:R-:W-:Y:S02]  /*1200*/  VIADD R14, R22, 0x3 ;  /* 0x00000003160e7836 */ /* 0x000fe40000000000 */
[----:B------:R-:W-:Y:S01]  /*1210*/  IMAD.MOV.U32 R15, RZ, RZ, RZ ;  /* 0x000000ffff0f7224 */ /* 0x000fe200078e00ff */
[----:B------:R-:W-:Y:S01]  /*1220*/  LEA.HI.X R25, R16, R9, R11, 0x2, P0 ;  /* 0x0000000910197211 */ /* 0x000fe200000f140b */
[----:B------:R-:W-:-:S04]  /*1230*/  IMAD.WIDE.U32 R16, R18, UR4, R12 ;  /* 0x0000000412107c25 */ /* 0x000fc8000f8e000c */
[----:B------:R-:W-:Y:S01]  /*1240*/  IMAD.WIDE.U32 R18, R18, UR4, R14 ;  /* 0x0000000412127c25 */ /* 0x000fe2000f8e000e */
[----:B------:R-:W3:Y:S01]  /*1250*/  LDG.E R24, desc[UR16][R24.64] ;  /* 0x0000001018187981 */ /* 0x000ee2000c1e1900 */
[-C--:B------:R-:W-:Y:S02]  /*1260*/  LEA R20, P0, R16, R8.reuse, 0x2 ;  /* 0x0000000810147211 */ /* 0x080fe400078010ff */
[C---:B------:R-:W-:Y:S01]  /*1270*/  IMAD.IADD R13, R21.reuse, 0x1, R17 ;  /* 0x00000001150d7824 */ /* 0x040fe200078e0211 */
[----:B------:R-:W-:Y:S02]  /*1280*/  IADD3 R11, PT, PT, R21, R19, RZ ;  /* 0x00000013150b7210 */ /* 0x000fe40007ffe0ff */
[----:B------:R-:W-:Y:S02]  /*1290*/  LEA R8, P1, R18, R8, 0x2 ;  /* 0x0000000812087211 */ /* 0x000fe400078210ff */
[-C--:B------:R-:W-:Y:S02]  /*12a0*/  LEA.HI.X R21, R16, R9.reuse, R13, 0x2, P0 ;  /* 0x0000000910157211 */ /* 0x080fe400000f140d */
[----:B------:R-:W-:Y:S01]  /*12b0*/  LEA.HI.X R9, R18, R9, R11, 0x2, P1 ;  /* 0x0000000912097211 */ /* 0x000fe200008f140b */
[----:B------:R-:W1:Y:S02]  /*12c0*/  LDC.64 R16, c[0x0][0x380] ;  /* 0x0000e000ff107b82 */ /* 0x000e640000000a00 */
[----:B------:R-:W4:Y:S04]  /*12d0*/  LDG.E R20, desc[UR16][R20.64] ;  /* 0x0000001014147981 */ /* 0x000f28000c1e1900 */
[----:B------:R5:W4:Y:S01]  /*12e0*/  LDG.E R11, desc[UR16][R8.64] ;  /* 0x00000010080b7981 */ /* 0x000b22000c1e1900 */
[----:B0-----:R-:W-:-:S04]  /*12f0*/  IADD3 R26, P1, PT, R22, UR20, RZ ;  /* 0x00000014161a7c10 */ /* 0x001fc8000ff3e0ff */
[----:B------:R-:W-:Y:S02]  /*1300*/  IADD3.X R23, PT, PT, R23, UR18, RZ, P1, !PT ;  /* 0x0000001217177c10 */ /* 0x000fe40008ffe4ff */
[----:B--2---:R-:W-:-:S13]  /*1310*/  ISETP.NE.AND P0, PT, R7, RZ, PT ;  /* 0x000000ff0700720c */ /* 0x004fda0003f05270 */
[----:B-1----:R-:W-:Y:S02]  /*1320*/  @P0 IMAD.MOV.U32 R13, RZ, RZ, R16 ;  /* 0x000000ffff0d0224 */ /* 0x002fe400078e0010 */
[----:B------:R-:W-:Y:S01]  /*1330*/  @P0 IMAD.MOV.U32 R7, RZ, RZ, R17 ;  /* 0x000000ffff070224 */ /* 0x000fe200078e0011 */
[----:B---3--:R-:W-:Y:S02]  /*1340*/  ISETP.NE.AND P1, PT, R24, RZ, PT ;  /* 0x000000ff1800720c */ /* 0x008fe40003f25270 */
[C---:B------:R-:W-:Y:S02]  /*1350*/  @P0 LEA R18, P2, R26.reuse, R13, 0x2 ;  /* 0x0000000d1a120211 */ /* 0x040fe400078410ff */
[----:B------:R-:W-:Y:S02]  /*1360*/  @!P0 MOV R13, R16 ;  /* 0x00000010000d8202 */ /* 0x000fe40000000f00 */
[C---:B------:R-:W-:Y:S01]  /*1370*/  @P0 LEA.HI.X R19, R26.reuse, R7, R23, 0x2, P2 ;  /* 0x000000071a130211 */ /* 0x040fe200010f1417 */
[----:B------:R-:W-:Y:S01]  /*1380*/  @!P0 IMAD.MOV.U32 R7, RZ, RZ, R17 ;  /* 0x000000ffff078224 */ /* 0x000fe200078e0011 */
[----:B-----5:R-:W-:-:S02]  /*1390*/  @!P0 LEA R8, P2, R26, R13, 0x2 ;  /* 0x0000000d1a088211 */ /* 0x020fc400078410ff */
[----:B------:R-:W-:Y:S01]  /*13a0*/  IADD3 R24, P4, PT, R10, UR20, RZ ;  /* 0x000000140a187c10 */ /* 0x000fe2000ff9e0ff */
[----:B------:R0:W2:Y:S01]  /*13b0*/  @P0 LDG.E R18, desc[UR16][R18.64] ;  /* 0x0000001012120981 */ /* 0x0000a2000c1e1900 */
[----:B------:R-:W-:Y:S02]  /*13c0*/  @!P0 LEA.HI.X R9, R26, R7, R23, 0x2, P2 ;  /* 0x000000071a098211 */ /* 0x000fe400010f1417 */
[----:B----4-:R-:W-:Y:S02]  /*13d0*/  ISETP.NE.AND P3, PT, R20, RZ, PT ;  /* 0x000000ff1400720c */ /* 0x010fe40003f65270 */
[CC--:B------:R-:W-:Y:S01]  /*13e0*/  @P1 LEA R16, P5, R24.reuse, R13.reuse, 0x2 ;  /* 0x0000000d18101211 */ /* 0x0c0fe200078a10ff */
[----:B------:R1:W3:Y:S01]  /*13f0*/  @!P0 LDG.E R23, desc[UR16][R8.64] ;  /* 0x0000001008178981 */ /* 0x0002e2000c1e1900 */
[----:B------:R-:W-:Y:S01]  /*1400*/  ISETP.NE.AND P2, PT, R11, RZ, PT ;  /* 0x000000ff0b00720c */ /* 0x000fe20003f45270 */
[----:B------:R-:W-:Y:S01]  /*1410*/  IMAD.X R11, RZ, RZ, UR18, P4 ;  /* 0x00000012ff0b7e24 */ /* 0x000fe2000a0e06ff */
[----:B------:R-:W-:-:S02]  /*1420*/  @!P1 LEA R10, P6, R24, R13, 0x2 ;  /* 0x0000000d180a9211 */ /* 0x000fc400078c10ff */
[----:B------:R-:W-:Y:S02]  /*1430*/  IADD3 R12, P4, PT, R12, UR20, RZ ;  /* 0x000000140c0c7c10 */ /* 0x000fe4000ff9e0ff */
[CCC-:B------:R-:W-:Y:S02]  /*1440*/  @P1 LEA.HI.X R17, R24.reuse, R7.reuse, R11.reuse, 0x2, P5 ;  /* 0x0000000718111211 */ /* 0x1c0fe400028f140b */
[----:B------:R-:W-:Y:S02]  /*1450*/  @!P1 LEA.HI.X R11, R24, R7, R11, 0x2, P6 ;  /* 0x00000007180b9211 */ /* 0x000fe400030f140b */
[----:B------:R-:W-:Y:S01]  /*1460*/  IADD3 R24, P5, PT, R14, UR20, RZ ;  /* 0x000000140e187c10 */ /* 0x000fe2000ffbe0ff */
[----:B------:R-:W4:Y:S01]  /*1470*/  @P1 LDG.E R16, desc[UR16][R16.64] ;  /* 0x0000001010101981 */ /* 0x000f22000c1e1900 */
[----:B------:R-:W-:Y:S02]  /*1480*/  IADD3.X R21, PT, PT, RZ, UR18, RZ, P4, !PT ;  /* 0x00000012ff157c10 */ /* 0x000fe4000a7fe4ff */
[CC--:B------:R-:W-:Y:S01]  /*1490*/  @P3 LEA R14, P4, R12.reuse, R13.reuse, 0x2 ;  /* 0x0000000d0c0e3211 */ /* 0x0c0fe200078810ff */
[----:B0-----:R-:W-:Y:S01]  /*14a0*/  IMAD.X R19, RZ, RZ, UR18, P5 ;  /* 0x00000012ff137e24 */ /* 0x001fe2000a8e06ff */
[C---:B------:R-:W-:Y:S01]  /*14b0*/  @!P3 LEA R20, P5, R12.reuse, R13, 0x2 ;  /* 0x0000000d0c14b211 */ /* 0x040fe200078a10ff */
[----:B------:R-:W5:Y:S01]  /*14c0*/  @!P1 LDG.E R11, desc[UR16][R10.64] ;  /* 0x000000100a0b9981 */ /* 0x000f62000c1e1900 */
[----:B------:R-:W-:-:S02]  /*14d0*/  @P3 LEA.HI.X R15, R12, R7, R21, 0x2, P4 ;  /* 0x000000070c0f3211 */ /* 0x000fc400020f1415 */
[----:B------:R-:W-:Y:S02]  /*14e0*/  @!P3 LEA.HI.X R21, R12, R7, R21, 0x2, P5 ;  /* 0x000000070c15b211 */ /* 0x000fe400028f1415 */
[CC--:B------:R-:W-:Y:S01]  /*14f0*/  @!P2 LEA R12, P5, R24.reuse, R13.reuse, 0x2 ;  /* 0x0000000d180ca211 */ /* 0x0c0fe200078a10ff */
[----:B------:R-:W5:Y:S01]  /*1500*/  @P3 LDG.E R14, desc[UR16][R14.64] ;  /* 0x000000100e0e3981 */ /* 0x000f62000c1e1900 */
[C---:B-1----:R-:W-:Y:S02]  /*1510*/  @P2 LEA R8, P4, R24.reuse, R13, 0x2 ;  /* 0x0000000d18082211 */ /* 0x042fe400078810ff */
[CCC-:B------:R-:W-:Y:S01]  /*1520*/  @!P2 LEA.HI.X R13, R24.reuse, R7.reuse, R19.reuse, 0x2, P5 ;  /* 0x00000007180da211 */ /* 0x1c0fe200028f1413 */
[----:B------:R-:W5:Y:S01]  /*1530*/  @!P3 LDG.E R21, desc[UR16][R20.64] ;  /* 0x000000101415b981 */ /* 0x000f62000c1e1900 */
[----:B------:R-:W-:-:S04]  /*1540*/  @P2 LEA.HI.X R9, R24, R7, R19, 0x2, P4 ;  /* 0x0000000718092211 */ /* 0x000fc800020f1413 */
[----:B------:R-:W5:Y:S04]  /*1550*/  @!P2 LDG.E R13, desc[UR16][R12.64] ;  /* 0x000000100c0da981 */ /* 0x000f68000c1e1900 */
[----:B------:R-:W5:Y:S01]  /*1560*/  @P2 LDG.E R8, desc[UR16][R8.64] ;  /* 0x0000001008082981 */ /* 0x000f62000c1e1900 */
[----:B------:R-:W-:Y:S01]  /*1570*/  @P0 FADD R6, R6, 1 ;  /* 0x3f80000006060421 */ /* 0x000fe20000000000 */
[----:B------:R-:W-:-:S03]  /*1580*/  @!P0 FADD R3, R3, 1 ;  /* 0x3f80000003038421 */ /* 0x000fc60000000000 */
[----:B------:R-:W-:Y:S01]  /*1590*/  @P1 FADD R6, R6, 1 ;  /* 0x3f80000006061421 */ /* 0x000fe20000000000 */
[----:B------:R-:W-:-:S03]  /*15a0*/  @!P1 FADD R3, R3, 1 ;  /* 0x3f80000003039421 */ /* 0x000fc60000000000 */
[----:B------:R-:W-:Y:S01]  /*15b0*/  @P3 FADD R6, R6, 1 ;  /* 0x3f80000006063421 */ /* 0x000fe20000000000 */
[----:B------:R-:W-:Y:S01]  /*15c0*/  @!P3 FADD R3, R3, 1 ;  /* 0x3f8000000303b421 */ /* 0x000fe20000000000 */
[----:B------:R-:W-:Y:S02]  /*15d0*/  VIADD R22, R22, 0x4 ;  /* 0x0000000416167836 */ /* 0x000fe40000000000 */
[----:B------:R-:W-:Y:S01]  /*15e0*/  @P2 FADD R6, R6, 1 ;  /* 0x3f80000006062421 */ /* 0x000fe20000000000 */
[----:B------:R-:W-:Y:S01]  /*15f0*/  @!P2 FADD R3, R3, 1 ;  /* 0x3f8000000303a421 */ /* 0x000fe20000000000 */
[----:B--2---:R-:W-:Y:S01]  /*1600*/  @P0 FADD R5, R5, R18 ;  /* 0x0000001205050221 */ /* 0x004fe20000000000 */
[----:B---3--:R-:W-:Y:S01]  /*1610*/  @!P0 FADD R4, R4, R23 ;  /* 0x0000001704048221 */ /* 0x008fe20000000000 */
[----:B------:R-:W-:Y:S02]  /*1620*/  HFMA2 R23, -RZ, RZ, 0, 0 ;  /* 0x00000000ff177431 */ /* 0x000fe400000001ff */
[----:B----4-:R-:W-:Y:S01]  /*1630*/  @P1 FADD R5, R5, R16 ;  /* 0x0000001005051221 */ /* 0x010fe20000000000 */
[----:B-----5:R-:W-:-:S03]  /*1640*/  @!P1 FADD R4, R4, R11 ;  /* 0x0000000b04049221 */ /* 0x020fc60000000000 */
[----:B------:R-:W-:Y:S01]  /*1650*/  @P3 FADD R5, R5, R14 ;  /* 0x0000000e05053221 */ /* 0x000fe20000000000 */
[----:B------:R-:W-:-:S04]  /*1660*/  @!P3 FADD R4, R4, R21 ;  /* 0x000000150404b221 */ /* 0x000fc80000000000 */
[----:B------:R-:W-:Y:S01]  /*1670*/  @!P2 FADD R4, R4, R13 ;  /* 0x0000000d0404a221 */ /* 0x000fe20000000000 */
[----:B------:R-:W-:-:S07]  /*1680*/  @P2 FADD R5, R5, R8 ;  /* 0x0000000805052221 */ /* 0x000fce0000000000 */
.L_x_12:
[----:B------:R-:W-:Y:S05]  /*1690*/  BRA.U !UP0, `(.L_x_11) ;  /* 0x0000000508307547 */ /* 0x000fea000b800000 */
[----:B------:R-:W-:-:S04]  /*16a0*/  UISETP.NE.U32.AND UP0, UPT, UR7, 0x1, UPT ;  /* 0x000000010700788c */ /* 0x000fc8000bf05070 */
[----:B------:R-:W-:-:S09]  /*16b0*/  UISETP.NE.AND.EX UP0, UPT, URZ, URZ, UPT, UP0 ;  /* 0x000000ffff00728c */ /* 0x000fd2000bf05300 */
[----:B------:R-:W-:Y:S05]  /*16c0*/  BRA.U !UP0, `(.L_x_13) ;  /* 0x0000000108c87547 */ /* 0x000fea000b800000 */
[----:B------:R-:W1:Y:S08]  /*16d0*/  LDC.64 R8, c[0x0][0x398] ;  /* 0x0000e600ff087b82 */ /* 0x000e700000000a00 */
[----:B------:R-:W2:Y:S08]  /*16e0*/  LDC.64 R10, c[0x0][0x388] ;  /* 0x0000e200ff0a7b82 */ /* 0x000eb00000000a00 */
[----:B------:R-:W3:Y:S01]  /*16f0*/  LDC R17, c[0x0][0x398] ;  /* 0x0000e600ff117b82 */ /* 0x000ee20000000800 */
[----:B-1----:R-:W-:-:S02]  /*1700*/  IMAD R14, R8, UR5, RZ ;  /* 0x00000005080e7c24 */ /* 0x002fc4000f8e02ff */
[----:B0-----:R-:W-:-:S04]  /*1710*/  IMAD.WIDE.U32 R12, R8, UR4, R22 ;  /* 0x00000004080c7c25 */ /* 0x001fc8000f8e0016 */
[----:B------:R-:W-:Y:S01]  /*1720*/  IMAD R7, R9, UR4, R14 ;  /* 0x0000000409077c24 */ /* 0x000fe2000f8e020e */
[----:B--2---:R-:W-:Y:S01]  /*1730*/  LEA R14, P0, R12, R10, 0x2 ;  /* 0x0000000a0c0e7211 */ /* 0x004fe200078010ff */
[----:B------:R-:W-:Y:S02]  /*1740*/  VIADD R8, R22, 0x1 ;  /* 0x0000000116087836 */ /* 0x000fe40000000000 */
[----:B------:R-:W-:-:S05]  /*1750*/  IMAD.IADD R9, R13, 0x1, R7 ;  /* 0x000000010d097824 */ /* 0x000fca00078e0207 */
[----:B------:R-:W-:Y:S02]  /*1760*/  LEA.HI.X R15, R12, R11, R9, 0x2, P0 ;  /* 0x0000000b0c0f7211 */ /* 0x000fe400000f1409 */
[----:B------:R-:W-:-:S03]  /*1770*/  MOV R9, RZ ;  /* 0x000000ff00097202 */ /* 0x000fc60000000f00 */
[----:B------:R-:W2:Y:S01]  /*1780*/  LDG.E R14, desc[UR16][R14.64] ;  /* 0x000000100e0e7981 */ /* 0x000ea2000c1e1900 */
[----:B---3--:R-:W-:-:S04]  /*1790*/  IMAD.WIDE.U32 R12, R17, UR4, R8 ;  /* 0x00000004110c7c25 */ /* 0x008fc8000f8e0008 */
[----:B------:R-:W-:Y:S01]  /*17a0*/  IMAD.IADD R7, R7, 0x1, R13 ;  /* 0x0000000107077824 */ /* 0x000fe200078e020d */
[----:B------:R-:W-:-:S04]  /*17b0*/  LEA R16, P0, R12, R10, 0x2 ;  /* 0x0000000a0c107211 */ /* 0x000fc800078010ff */
[----:B------:R-:W-:Y:S02]  /*17c0*/  LEA.HI.X R17, R12, R11, R7, 0x2, P0 ;  /* 0x0000000b0c117211 */ /* 0x000fe400000f1407 */
[----:B------:R-:W0:Y:S03]  /*17d0*/  LDC.64 R12, c[0x0][0x380] ;  /* 0x0000e000ff0c7b82 */ /* 0x000e260000000a00 */
[----:B------:R-:W3:Y:S01]  /*17e0*/  LDG.E R16, desc[UR16][R16.64] ;  /* 0x0000001010107981 */ /* 0x000ee2000c1e1900 */
[----:B------:R-:W-:-:S04]  /*17f0*/  IADD3 R9, P2, PT, R22, UR20, RZ ;  /* 0x0000001416097c10 */ /* 0x000fc8000ff5e0ff */
[----:B------:R-:W-:Y:S02]  /*1800*/  IADD3.X R18, PT, PT, R23, UR18, RZ, P2, !PT ;  /* 0x0000001217127c10 */ /* 0x000fe400097fe4ff */
[----:B------:R-:W-:Y:S02]  /*1810*/  IADD3 R7, P2, PT, R8, UR20, RZ ;  /* 0x0000001408077c10 */ /* 0x000fe4000ff5e0ff */
[----:B--2---:R-:W-:-:S13]  /*1820*/  ISETP.NE.AND P1, PT, R14, RZ, PT ;  /* 0x000000ff0e00720c */ /* 0x004fda0003f25270 */
[----:B0-----:R-:W-:Y:S01]  /*1830*/  @P1 IMAD.MOV.U32 R20, RZ, RZ, R12 ;  /* 0x000000ffff141224 */ /* 0x001fe200078e000c */
[----:B---3--:R-:W-:-:S04]  /*1840*/  ISETP.NE.AND P0, PT, R16, RZ, PT ;  /* 0x000000ff1000720c */ /* 0x008fc80003f05270 */
[----:B------:R-:W-:Y:S01]  /*1850*/  @P1 LEA R10, P3, R9, R20, 0x2 ;  /* 0x00000014090a1211 */ /* 0x000fe200078610ff */
[----:B------:R-:W-:Y:S01]  /*1860*/  @!P1 IMAD.MOV.U32 R20, RZ, RZ, R12 ;  /* 0x000000ffff149224 */ /* 0x000fe200078e000c */
[----:B------:R-:W-:-:S04]  /*1870*/  @P1 MOV R15, R13 ;  /* 0x0000000d000f1202 */ /* 0x000fc80000000f00 */
[C-C-:B------:R-:W-:Y:S02]  /*1880*/  @P1 LEA.HI.X R11, R9.reuse, R15, R18.reuse, 0x2, P3 ;  /* 0x0000000f090b1211 */ /* 0x140fe400018f1412 */
[----:B------:R-:W-:Y:S02]  /*1890*/  @!P1 MOV R15, R13 ;  /* 0x0000000d000f9202 */ /* 0x000fe40000000f00 */
[-C--:B------:R-:W-:Y:S01]  /*18a0*/  @!P1 LEA R8, P3, R9, R20.reuse, 0x2 ;  /* 0x0000001409089211 */ /* 0x080fe200078610ff */
[----:B------:R-:W-:Y:S01]  /*18b0*/  IMAD.X R16, RZ, RZ, UR18, P2 ;  /* 0x00000012ff107e24 */ /* 0x000fe200090e06ff */
[-C--:B------:R-:W-:Y:S01]  /*18c0*/  @P0 LEA R12, P2, R7, R20.reuse, 0x2 ;  /* 0x00000014070c0211 */ /* 0x080fe200078410ff */
[----:B------:R-:W2:Y:S01]  /*18d0*/  @P1 LDG.E R10, desc[UR16][R10.64] ;  /* 0x000000100a0a1981 */ /* 0x000ea2000c1e1900 */
[----:B------:R-:W-:Y:S02]  /*18e0*/  @!P1 LEA.HI.X R9, R9, R15, R18, 0x2, P3 ;  /* 0x0000000f09099211 */ /* 0x000fe400018f1412 */
[----:B------:R-:W-:-:S02]  /*18f0*/  @!P0 LEA R14, P3, R7, R20, 0x2 ;  /* 0x00000014070e8211 */ /* 0x000fc400078610ff */
[CCC-:B------:R-:W-:Y:S02]  /*1900*/  @P0 LEA.HI.X R13, R7.reuse, R15.reuse, R16.reuse, 0x2, P2 ;  /* 0x0000000f070d0211 */ /* 0x1c0fe400010f1410 */
[----:B------:R-:W-:Y:S01]  /*1910*/  @!P0 LEA.HI.X R15, R7, R15, R16, 0x2, P3 ;  /* 0x0000000f070f8211 */ /* 0x000fe200018f1410 */
[----:B------:R-:W3:Y:S04]  /*1920*/  @!P1 LDG.E R9, desc[UR16][R8.64] ;  /* 0x0000001008099981 */ /* 0x000ee8000c1e1900 */
[----:B------:R-:W4:Y:S04]  /*1930*/  @P0 LDG.E R12, desc[UR16][R12.64] ;  /* 0x000000100c0c0981 */ /* 0x000f28000c1e1900 */
[----:B------:R-:W5:Y:S01]  /*1940*/  @!P0 LDG.E R15, desc[UR16][R14.64] ;  /* 0x000000100e0f8981 */ /* 0x000f62000c1e1900 */
[----:B------:R-:W-:Y:S01]  /*1950*/  @P1 FADD R6, R6, 1 ;  /* 0x3f80000006061421 */ /* 0x000fe20000000000 */
[----:B------:R-:W-:Y:S01]  /*1960*/  @!P1 FADD R3, R3, 1 ;  /* 0x3f80000003039421 */ /* 0x000fe20000000000 */
[----:B------:R-:W-:Y:S01]  /*1970*/  IADD3 R22, PT, PT, R22, 0x2, RZ ;  /* 0x0000000216167810 */ /* 0x000fe20007ffe0ff */
[----:B------:R-:W-:-:S02]  /*1980*/  IMAD.MOV.U32 R23, RZ, RZ, RZ ;  /* 0x000000ffff177224 */ /* 0x000fc400078e00ff */
[----:B------:R-:W-:Y:S01]  /*1990*/  @P0 FADD R6, R6, 1 ;  /* 0x3f80000006060421 */ /* 0x000fe20000000000 */
[----:B------:R-:W-:Y:S01]  /*19a0*/  @!P0 FADD R3, R3, 1 ;  /* 0x3f80000003038421 */ /* 0x000fe20000000000 */
[----:B--2---:R-:W-:Y:S01]  /*19b0*/  @P1 FADD R5, R5, R10 ;  /* 0x0000000a05051221 */ /* 0x004fe20000000000 */
[----:B---3--:R-:W-:-:S03]  /*19c0*/  @!P1 FADD R4, R4, R9 ;  /* 0x0000000904049221 */ /* 0x008fc60000000000 */
[----:B----4-:R-:W-:Y:S01]  /*19d0*/  @P0 FADD R5, R5, R12 ;  /* 0x0000000c05050221 */ /* 0x010fe20000000000 */
[----:B-----5:R-:W-:-:S07]  /*19e0*/  @!P0 FADD R4, R4, R15 ;  /* 0x0000000f04048221 */ /* 0x020fce0000000000 */
.L_x_13:
[----:B------:R-:W1:Y:S02]  /*19f0*/  LDC R13, c[0x0][0x398] ;  /* 0x0000e600ff0d7b82 */ /* 0x000e640000000800 */
[----:B-1----:R-:W-:-:S13]  /*1a00*/  LOP3.LUT P0, RZ, R13, 0x1, RZ, 0xc0, !PT ;  /* 0x000000010dff7812 */ /* 0x002fda000780c0ff */
[----:B------:R-:W-:Y:S05]  /*1a10*/  @!P0 BRA `(.L_x_11) ;  /* 0x0000000000508947 */ /* 0x000fea0003800000 */
[----:B------:R-:W1:Y:S01]  /*1a20*/  LDC R14, c[0x0][0x39c] ;  /* 0x0000e700ff0e7b82 */ /* 0x000e620000000800 */
[C---:B------:R-:W-:Y:S02]  /*1a30*/  IMAD R7, R13.reuse, UR5, RZ ;  /* 0x000000050d077c24 */ /* 0x040fe4000f8e02ff */
[----:B0-----:R-:W-:-:S05]  /*1a40*/  IMAD.WIDE.U32 R12, R13, UR4, R22 ;  /* 0x000000040d0c7c25 */ /* 0x001fca000f8e0016 */
[----:B------:R-:W0:Y:S08]  /*1a50*/  LDC.64 R10, c[0x0][0x388] ;  /* 0x0000e200ff0a7b82 */ /* 0x000e300000000a00 */
[----:B------:R-:W2:Y:S01]  /*1a60*/  LDC.64 R8, c[0x0][0x380] ;  /* 0x0000e000ff087b82 */ /* 0x000ea20000000a00 */
[----:B-1----:R-:W-:-:S05]  /*1a70*/  IMAD R7, R14, UR4, R7 ;  /* 0x000000040e077c24 */ /* 0x002fca000f8e0207 */
[----:B------:R-:W-:Y:S02]  /*1a80*/  IADD3 R7, PT, PT, R7, R13, RZ ;  /* 0x0000000d07077210 */ /* 0x000fe40007ffe0ff */
[----:B0-----:R-:W-:-:S04]  /*1a90*/  LEA R10, P0, R12, R10, 0x2 ;  /* 0x0000000a0c0a7211 */ /* 0x001fc800078010ff */
[----:B------:R-:W-:Y:S02]  /*1aa0*/  LEA.HI.X R11, R12, R11, R7, 0x2, P0 ;  /* 0x0000000b0c0b7211 */ /* 0x000fe400000f1407 */
[----:B------:R-:W-:-:S03]  /*1ab0*/  IADD3 R22, P0, PT, R22, UR20, RZ ;  /* 0x0000001416167c10 */ /* 0x000fc6000ff1e0ff */
[----:B------:R-:W3:Y:S01]  /*1ac0*/  LDG.E R10, desc[UR16][R10.64] ;  /* 0x000000100a0a7981 */ /* 0x000ee2000c1e1900 */
[----:B------:R-:W-:Y:S02]  /*1ad0*/  IADD3.X R23, PT, PT, R23, UR18, RZ, P0, !PT ;  /* 0x0000001217177c10 */ /* 0x000fe400087fe4ff */
[----:B--2---:R-:W-:-:S04]  /*1ae0*/  LEA R8, P0, R22, R8, 0x2 ;  /* 0x0000000816087211 */ /* 0x004fc800078010ff */
[----:B------:R-:W-:-:S05]  /*1af0*/  LEA.HI.X R9, R22, R9, R23, 0x2, P0 ;  /* 0x0000000916097211 */ /* 0x000fca00000f1417 */
[----:B------:R-:W2:Y:S01]  /*1b00*/  LDG.E R8, desc[UR16][R8.64] ;  /* 0x0000001008087981 */ /* 0x000ea2000c1e1900 */
[----:B---3--:R-:W-:-:S13]  /*1b10*/  ISETP.NE.AND P0, PT, R10, RZ, PT ;  /* 0x000000ff0a00720c */ /* 0x008fda0003f05270 */
[--C-:B--2---:R-:W-:Y:S01]  /*1b20*/  @P0 FADD R5, R5, R8.reuse ;  /* 0x0000000805050221 */ /* 0x104fe20000000000 */
[----:B------:R-:W-:Y:S01]  /*1b30*/  @!P0 FADD R4, R4, R8 ;  /* 0x0000000804048221 */ /* 0x000fe20000000000 */
[----:B------:R-:W-:Y:S01]  /*1b40*/  @P0 FADD R6, R6, 1 ;  /* 0x3f80000006060421 */ /* 0x000fe20000000000 */
[----:B------:R-:W-:-:S07]  /*1b50*/  @!P0 FADD R3, R3, 1 ;  /* 0x3f80000003038421 */ /* 0x000fce0000000000 */
.L_x_11:
[----:B------:R-:W1:Y:S01]  /*1b60*/  MUFU.RCP R7, R6 ;  /* 0x0000000600077308 */ /* 0x000e620000001000 */
[----:B------:R-:W2:Y:S07]  /*1b70*/  LDC R9, c[0x0][0x3b0] ;  /* 0x0000ec00ff097b82 */ /* 0x000eae0000000800 */
[----:B------:R-:W3:Y:S01]  /*1b80*/  FCHK P0, R5, R6 ;  /* 0x0000000605007302 */ /* 0x000ee20000000000 */
[----:B-1----:R-:W-:-:S04]  /*1b90*/  FFMA R8, R7, -R6, 1 ;  /* 0x3f80000007087423 */ /* 0x002fc80000000806 */
[----:B------:R-:W-:-:S04]  /*1ba0*/  FFMA R8, R7, R8, R7 ;  /* 0x0000000807087223 */ /* 0x000fc80000000007 */
[----:B------:R-:W-:Y:S01]  /*1bb0*/  FFMA R10, R8, R5, RZ ;  /* 0x00000005080a7223 */ /* 0x000fe200000000ff */
[----:B--2---:R-:W-:-:S03]  /*1bc0*/  ISETP.NE.AND P2, PT, R9, 0x1, PT ;  /* 0x000000010900780c */ /* 0x004fc60003f45270 */
[----:B------:R-:W-:-:S04]  /*1bd0*/  FFMA R7, R10, -R6, R5 ;  /* 0x800000060a077223 */ /* 0x000fc80000000005 */
[----:B------:R-:W-:Y:S01]  /*1be0*/  FFMA R8, R8, R7, R10 ;  /* 0x0000000708087223 */ /* 0x000fe2000000000a */
[----:B---3--:R-:W-:Y:S06]  /*1bf0*/  @!P0 BRA `(.L_x_14) ;  /* 0x00000000000c8947 */ /* 0x008fec0003800000 */
[----:B------:R-:W-:-:S07]  /*1c00*/  MOV R10, 0x1c20 ;  /* 0x00001c20000a7802 */ /* 0x000fce0000000f00 */
[----:B0-----:R-:W-:Y:S05]  /*1c10*/  CALL.REL.NOINC `($__internal_0_$__cuda_sm3x_div_rn_noftz_f32_slowpath) ;  /* 0x0000000000b87944 */ /* 0x001fea0003c00000 */
[----:B------:R-:W-:-:S07]  /*1c20*/  IMAD.MOV.U32 R8, RZ, RZ, R5 ;  /* 0x000000ffff087224 */ /* 0x000fce00078e0005 */
.L_x_14:
[----:B------:R-:W1:Y:S08]  /*1c30*/  MUFU.RCP R6, R3 ;  /* 0x0000000300067308 */ /* 0x000e700000001000 */
[----:B------:R-:W2:Y:S01]  /*1c40*/  FCHK P0, R4, R3 ;  /* 0x0000000304007302 */ /* 0x000ea20000000000 */
[----:B-1----:R-:W-:-:S04]  /*1c50*/  FFMA R5, R6, -R3, 1 ;  /* 0x3f80000006057423 */ /* 0x002fc80000000803 */
[----:B------:R-:W-:-:S04]  /*1c60*/  FFMA R5, R6, R5, R6 ;  /* 0x0000000506057223 */ /* 0x000fc80000000006 */
[----:B------:R-:W-:-:S04]  /*1c70*/  FFMA R7, R5, R4, RZ ;  /* 0x0000000405077223 */ /* 0x000fc800000000ff */
[----:B------:R-:W-:-:S04]  /*1c80*/  FFMA R6, R7, -R3, R4 ;  /* 0x8000000307067223 */ /* 0x000fc80000000004 */
[----:B------:R-:W-:Y:S01]  /*1c90*/  FFMA R5, R5, R6, R7 ;  /* 0x0000000605057223 */ /* 0x000fe20000000007 */
[----:B--2---:R-:W-:Y:S06]  /*1ca0*/  @!P0 BRA `(.L_x_15) ;  /* 0x0000000000108947 */ /* 0x004fec0003800000 */
[----:B------:R-:W-:Y:S01]  /*1cb0*/  MOV R5, R4 ;  /* 0x0000000400057202 */ /* 0x000fe20000000f00 */
[----:B------:R-:W-:Y:S01]  /*1cc0*/  IMAD.MOV.U32 R6, RZ, RZ, R3 ;  /* 0x000000ffff067224 */ /* 0x000fe200078e0003 */
[----:B------:R-:W-:-:S07]  /*1cd0*/  MOV R10, 0x1cf0 ;  /* 0x00001cf0000a7802 */ /* 0x000fce0000000f00 */
[----:B0-----:R-:W-:Y:S05]  /*1ce0*/  CALL.REL.NOINC `($__internal_0_$__cuda_sm3x_div_rn_noftz_f32_slowpath) ;  /* 0x0000000000847944 */ /* 0x001fea0003c00000 */
.L_x_15:
[----:B------:R-:W1:Y:S01]  /*1cf0*/  LDCU.64 UR6, c[0x0][0x3a0] ;  /* 0x00007400ff0677ac */ /* 0x000e620008000a00 */
[----:B------:R-:W-:Y:S01]  /*1d00*/  FADD R5, -R5, R8 ;  /* 0x0000000805057221 */ /* 0x000fe20000000100 */
[----:B------:R-:W-:Y:S01]  /*1d10*/  ISETP.NE.U32.AND P0, PT, RZ, UR4, PT ;  /* 0x00000004ff007c0c */ /* 0x000fe2000bf05070 */
[----:B------:R-:W-:-:S03]  /*1d20*/  UIADD3 UR4, UP0, UPT, UR4, 0x1, URZ ;  /* 0x0000000104047890 */ /* 0x000fc6000ff1e0ff */
[----:B------:R-:W-:Y:S02]  /*1d30*/  FSEL R5, |R5|, R5, !P2 ;  /* 0x0000000505057208 */ /* 0x000fe40005000200 */
[----:B------:R-:W-:Y:S01]  /*1d40*/  ISETP.NE.AND.EX P0, PT, RZ, UR5, PT, P0 ;  /* 0x00000005ff007c0c */ /* 0x000fe2000bf05300 */
[----:B------:R-:W-:-:S03]  /*1d50*/  UIADD3.X UR5, UPT, UPT, URZ, UR5, URZ, UP0, !UPT ;  /* 0x00000005ff057290 */ /* 0x000fc600087fe4ff */
[----:B------:R-:W-:-:S04]  /*1d60*/  FSEL R0, R5, R0, !P0 ;  /* 0x0000000005007208 */ /* 0x000fc80004000000 */
[----:B------:R-:W-:Y:S01]  /*1d70*/  FSETP.GT.AND P0, PT, R5, R0, PT ;  /* 0x000000000500720b */ /* 0x000fe20003f04000 */
[----:B-1----:R-:W-:-:S04]  /*1d80*/  UISETP.GE.U32.AND UP0, UPT, UR4, UR6, UPT ;  /* 0x000000060400728c */ /* 0x002fc8000bf06070 */
[----:B------:R-:W-:-:S08]  /*1d90*/  UISETP.GE.U32.AND.EX UP0, UPT, UR5, UR7, UPT, UP0 ;  /* 0x000000070500728c */ /* 0x000fd0000bf06100 */
[----:B------:R-:W-:Y:S01]  /*1da0*/  @P0 FADD R2, R2, 1 ;  /* 0x3f80000002020421 */ /* 0x000fe20000000000 */
[----:B------:R-:W-:Y:S06]  /*1db0*/  BRA.U !UP0, `(.L_x_16) ;  /* 0xffffffed08287547 */ /* 0x000fec000b83ffff */
.L_x_0:
[----:B------:R-:W1:Y:S02]  /*1dc0*/  LDCU.64 UR4, c[0x0][0x3a0] ;  /* 0x00007400ff0477ac */ /* 0x000e640008000a00 */
[----:B-1----:R-:W1:Y:S08]  /*1dd0*/  I2F.U64 R6, UR4 ;  /* 0x0000000400067d12 */ /* 0x002e700008301000 */
[----:B-1----:R-:W1:Y:S08]  /*1de0*/  MUFU.RCP R3, R6 ;  /* 0x0000000600037308 */ /* 0x002e700000001000 */
[----:B------:R-:W2:Y:S01]  /*1df0*/  FCHK P0, R2, R6 ;  /* 0x0000000602007302 */ /* 0x000ea20000000000 */
[----:B-1----:R-:W-:-:S04]  /*1e00*/  FFMA R0, -R6, R3, 1 ;  /* 0x3f80000006007423 */ /* 0x002fc80000000103 */
[----:B------:R-:W-:-:S04]  /*1e10*/  FFMA R0, R3, R0, R3 ;  /* 0x0000000003007223 */ /* 0x000fc80000000003 */
[----:B------:R-:W-:-:S04]  /*1e20*/  FFMA R3, R0, R2, RZ ;  /* 0x0000000200037223 */ /* 0x000fc800000000ff */
[----:B------:R-:W-:-:S04]  /*1e30*/  FFMA R4, -R6, R3, R2 ;  /* 0x0000000306047223 */ /* 0x000fc80000000102 */
[----:B------:R-:W-:Y:S01]  /*1e40*/  FFMA R5, R0, R4, R3 ;  /* 0x0000000400057223 */ /* 0x000fe20000000003 */
[----:B--2---:R-:W-:Y:S06]  /*1e50*/  @!P0 BRA `(.L_x_17) ;  /* 0x00000000000c8947 */ /* 0x004fec0003800000 */
[----:B------:R-:W-:Y:S02]  /*1e60*/  MOV R5, R2 ;  /* 0x0000000200057202 */ /* 0x000fe40000000f00 */
[----:B------:R-:W-:-:S07]  /*1e70*/  MOV R10, 0x1e90 ;  /* 0x00001e90000a7802 */ /* 0x000fce0000000f00 */
[----:B0-----:R-:W-:Y:S05]  /*1e80*/  CALL.REL.NOINC `($__internal_0_$__cuda_sm3x_div_rn_noftz_f32_slowpath) ;  /* 0x00000000001c7944 */ /* 0x001fea0003c00000 */
.L_x_17:
[----:B------:R-:W1:Y:S02]  /*1e90*/  LDCU.64 UR4, c[0x0][0x3a8] ;  /* 0x00007500ff0477ac */ /* 0x000e640008000a00 */
[----:B-1----:R-:W-:-:S04]  /*1ea0*/  ULEA UR4, UP0, UR15, UR4, 0x2 ;  /* 0x000000040f047291 */ /* 0x002fc8000f8010ff */
[----:B------:R-:W-:Y:S02]  /*1eb0*/  ULEA.HI.X UR5, UR15, UR5, URZ, 0x2, UP0 ;  /* 0x000000050f057291 */ /* 0x000fe400080f14ff */
[----:B------:R-:W-:-:S04]  /*1ec0*/  IMAD.U32 R2, RZ, RZ, UR4 ;  /* 0x00000004ff027e24 */ /* 0x000fc8000f8e00ff */
[----:B------:R-:W-:-:S05]  /*1ed0*/  MOV R3, UR5 ;  /* 0x0000000500037c02 */ /* 0x000fca0008000f00 */
[----:B------:R-:W-:Y:S01]  /*1ee0*/  STG.E desc[UR16][R2.64], R5 ;  /* 0x0000000502007986 */ /* 0x000fe2000c101910 */
[----:B------:R-:W-:Y:S05]  /*1ef0*/  EXIT ;  /* 0x000000000000794d */ /* 0x000fea0003800000 */
        .weak           $__internal_0_$__cuda_sm3x_div_rn_noftz_f32_slowpath
        .type           $__internal_0_$__cuda_sm3x_div_rn_noftz_f32_slowpath,@function
        .size           $__internal_0_$__cuda_sm3x_div_rn_noftz_f32_slowpath,(.L_x_27 - $__internal_0_$__cuda_sm3x_div_rn_noftz_f32_slowpath)
$__internal_0_$__cuda_sm3x_div_rn_noftz_f32_slowpath:
[----:B------:R-:W-:Y:S02]  /*1f00*/  SHF.R.U32.HI R9, RZ, 0x17, R6 ;  /* 0x00000017ff097819 */ /* 0x000fe40000011606 */
[----:B------:R-:W-:Y:S02]  /*1f10*/  SHF.R.U32.HI R7, RZ, 0x17, R5 ;  /* 0x00000017ff077819 */ /* 0x000fe40000011605 */
[----:B------:R-:W-:Y:S02]  /*1f20*/  LOP3.LUT R9, R9, 0xff, RZ, 0xc0, !PT ;  /* 0x000000ff09097812 */ /* 0x000fe400078ec0ff */
[----:B------:R-:W-:-:S03]  /*1f30*/  LOP3.LUT R13, R7, 0xff, RZ, 0xc0, !PT ;  /* 0x000000ff070d7812 */ /* 0x000fc600078ec0ff */
[----:B------:R-:W-:Y:S01]  /*1f40*/  VIADD R12, R9, 0xffffffff ;  /* 0xffffffff090c7836 */ /* 0x000fe20000000000 */
[----:B------:R-:W-:-:S04]  /*1f50*/  IADD3 R11, PT, PT, R13, -0x1, RZ ;  /* 0xffffffff0d0b7810 */ /* 0x000fc80007ffe0ff */
[----:B------:R-:W-:-:S04]  /*1f60*/  ISETP.GT.U32.AND P0, PT, R12, 0xfd, PT ;  /* 0x000000fd0c00780c */ /* 0x000fc80003f04070 */
[----:B------:R-:W-:-:S13]  /*1f70*/  ISETP.GT.U32.OR P0, PT, R11, 0xfd, P0 ;  /* 0x000000fd0b00780c */ /* 0x000fda0000704470 */
[----:B------:R-:W-:Y:S01]  /*1f80*/  @!P0 IMAD.MOV.U32 R7, RZ, RZ, RZ ;  /* 0x000000ffff078224 */ /* 0x000fe200078e00ff */
[----:B------:R-:W-:Y:S06]  /*1f90*/  @!P0 BRA `(.L_x_18) ;  /* 0x00000000005c8947 */ /* 0x000fec0003800000 */
[----:B------:R-:W-:Y:S02]  /*1fa0*/  FSETP.GTU.FTZ.AND P0, PT, |R5|, +INF , PT ;  /* 0x7f8000000500780b */ /* 0x000fe40003f1c200 */
[----:B------:R-:W-:-:S04]  /*1fb0*/  FSETP.GTU.FTZ.AND P1, PT, |R6|, +INF , PT ;  /* 0x7f8000000600780b */ /* 0x000fc80003f3c200 */
[----:B------:R-:W-:-:S13]  /*1fc0*/  PLOP3.LUT P0, PT, P0, P1, PT, 0xf8, 0x8f ;  /* 0x00000000008f781c */ /* 0x000fda0000703f70 */
[----:B------:R-:W-:Y:S05]  /*1fd0*/  @P0 BRA `(.L_x_19) ;  /* 0x0000000400440947 */ /* 0x000fea0003800000 */
[----:B------:R-:W-:-:S13]  /*1fe0*/  LOP3.LUT P0, RZ, R6, 0x7fffffff, R5, 0xc8, !PT ;  /* 0x7fffffff06ff7812 */ /* 0x000fda000780c805 */
[----:B------:R-:W-:Y:S05]  /*1ff0*/  @!P0 BRA `(.L_x_20) ;  /* 0x0000000400348947 */ /* 0x000fea0003800000 */
[C---:B------:R-:W-:Y:S02]  /*2000*/  FSETP.NEU.FTZ.AND P1, PT, |R5|.reuse, +INF , PT ;  /* 0x7f8000000500780b */ /* 0x040fe40003f3d200 */
[----:B------:R-:W-:Y:S02]  /*2010*/  FSETP.NEU.FTZ.AND P3, PT, |R6|, +INF , PT ;  /* 0x7f8000000600780b */ /* 0x000fe40003f7d200 */
[----:B------:R-:W-:-:S11]  /*2020*/  FSETP.NEU.FTZ.AND P0, PT, |R5|, +INF , PT ;  /* 0x7f8000000500780b */ /* 0x000fd60003f1d200 */
[----:B------:R-:W-:Y:S05]  /*2030*/  @!P3 BRA !P1, `(.L_x_20) ;  /* 0x000000040024b947 */ /* 0x000fea0004800000 */
[----:B------:R-:W-:-:S04]  /*2040*/  LOP3.LUT P1, RZ, R5, 0x7fffffff, RZ, 0xc0, !PT ;  /* 0x7fffffff05ff7812 */ /* 0x000fc8000782c0ff */
[----:B------:R-:W-:-:S13]  /*2050*/  PLOP3.LUT P1, PT, P3, P1, PT, 0x2f, 0xf2 ;  /* 0x0000000000f2781c */ /* 0x000fda0001f22577 */
[----:B------:R-:W-:Y:S05]  /*2060*/  @P1 BRA `(.L_x_21) ;  /* 0x0000000400101947 */ /* 0x000fea0003800000 */
[----:B------:R-:W-:-:S04]  /*2070*/  LOP3.LUT P1, RZ, R6, 0x7fffffff, RZ, 0xc0, !PT ;  /* 0x7fffffff06ff7812 */ /* 0x000fc8000782c0ff */
[----:B------:R-:W-:-:S13]  /*2080*/  PLOP3.LUT P0, PT, P0, P1, PT, 0x2f, 0xf2 ;  /* 0x0000000000f2781c */ /* 0x000fda0000702577 */
[----:B------:R-:W-:Y:S05]  /*2090*/  @P0 BRA `(.L_x_22) ;  /* 0x0000000000f80947 */ /* 0x000fea0003800000 */
[----:B------:R-:W-:Y:S02]  /*20a0*/  ISETP.GE.AND P0, PT, R11, RZ, PT ;  /* 0x000000ff0b00720c */ /* 0x000fe40003f06270 */
[----:B------:R-:W-:-:S11]  /*20b0*/  ISETP.GE.AND P1, PT, R12, RZ, PT ;  /* 0x000000ff0c00720c */ /* 0x000fd60003f26270 */
[----:B------:R-:W-:Y:S01]  /*20c0*/  @P0 MOV R7, RZ ;  /* 0x000000ff00070202 */ /* 0x000fe20000000f00 */
[----:B------:R-:W-:Y:S02]  /*20d0*/  @!P0 IMAD.MOV.U32 R7, RZ, RZ, -0x40 ;  /* 0xffffffc0ff078424 */ /* 0x000fe400078e00ff */
[----:B------:R-:W-:Y:S01]  /*20e0*/  @!P0 FFMA R5, R5, 1.84467440737095516160e+19, RZ ;  /* 0x5f80000005058823 */ /* 0x000fe200000000ff */
[----:B------:R-:W-:Y:S02]  /*20f0*/  @!P1 FFMA R6, R6, 1.84467440737095516160e+19, RZ ;  /* 0x5f80000006069823 */ /* 0x000fe400000000ff */
[----:B------:R-:W-:-:S07]  /*2100*/  @!P1 IADD3 R7, PT, PT, R7, 0x40, RZ ;  /* 0x0000004007079810 */ /* 0x000fce0007ffe0ff */
.L_x_18:
[----:B------:R-:W-:-:S05]  /*2110*/  LEA R11, R9, 0xc0800000, 0x17 ;  /* 0xc0800000090b7811 */ /* 0x000fca00078eb8ff */
[----:B------:R-:W-:Y:S01]  /*2120*/  IMAD.IADD R11, R6, 0x1, -R11 ;  /* 0x00000001060b7824 */ /* 0x000fe200078e0a0b */
[----:B------:R-:W-:-:S03]  /*2130*/  IADD3 R6, PT, PT, R13, -0x7f, RZ ;  /* 0xffffff810d067810 */ /* 0x000fc60007ffe0ff */
[----:B------:R-:W0:Y:S01]  /*2140*/  MUFU.RCP R12, R11 ;  /* 0x0000000b000c7308 */ /* 0x000e220000001000 */
[----:B------:R-:W-:Y:S01]  /*2150*/  FADD.FTZ R14, -R11, -RZ ;  /* 0x800000ff0b0e7221 */ /* 0x000fe20000010100 */
[----:B------:R-:W-:-:S03]  /*2160*/  IMAD R5, R6, -0x800000, R5 ;  /* 0xff80000006057824 */ /* 0x000fc600078e0205 */
[----:B0-----:R-:W-:-:S04]  /*2170*/  FFMA R13, R12, R14, 1 ;  /* 0x3f8000000c0d7423 */ /* 0x001fc8000000000e */
[----:B------:R-:W-:-:S04]  /*2180*/  FFMA R15, R12, R13, R12 ;  /* 0x0000000d0c0f7223 */ /* 0x000fc8000000000c */
[----:B------:R-:W-:-:S04]  /*2190*/  FFMA R12, R5, R15, RZ ;  /* 0x0000000f050c7223 */ /* 0x000fc800000000ff */
[----:B------:R-:W-:-:S04]  /*21a0*/  FFMA R13, R14, R12, R5 ;  /* 0x0000000c0e0d7223 */ /* 0x000fc80000000005 */
[----:B------:R-:W-:Y:S01]  /*21b0*/  FFMA R16, R15, R13, R12 ;  /* 0x0000000d0f107223 */ /* 0x000fe2000000000c */
[----:B------:R-:W-:-:S03]  /*21c0*/  IADD3 R12, PT, PT, R6, 0x7f, -R9 ;  /* 0x0000007f060c7810 */ /* 0x000fc60007ffe809 */
[----:B------:R-:W-:Y:S02]  /*21d0*/  FFMA R13, R14, R16, R5 ;  /* 0x000000100e0d7223 */ /* 0x000fe40000000005 */
[----:B------:R-:W-:Y:S02]  /*21e0*/  IMAD.IADD R12, R12, 0x1, R7 ;  /* 0x000000010c0c7824 */ /* 0x000fe400078e0207 */
[----:B------:R-:W-:-:S05]  /*21f0*/  FFMA R5, R15, R13, R16 ;  /* 0x0000000d0f057223 */ /* 0x000fca0000000010 */
[----:B------:R-:W-:-:S04]  /*2200*/  SHF.R.U32.HI R6, RZ, 0x17, R5 ;  /* 0x00000017ff067819 */ /* 0x000fc80000011605 */
[----:B------:R-:W-:-:S04]  /*2210*/  LOP3.LUT R6, R6, 0xff, RZ, 0xc0, !PT ;  /* 0x000000ff06067812 */ /* 0x000fc800078ec0ff */
[----:B------:R-:W-:-:S05]  /*2220*/  IADD3 R11, PT, PT, R6, R12, RZ ;  /* 0x0000000c060b7210 */ /* 0x000fca0007ffe0ff */
[----:B------:R-:W-:-:S05]  /*2230*/  VIADD R6, R11, 0xffffffff ;  /* 0xffffffff0b067836 */ /* 0x000fca0000000000 */
[----:B------:R-:W-:-:S13]  /*2240*/  ISETP.GE.U32.AND P0, PT, R6, 0xfe, PT ;  /* 0x000000fe0600780c */ /* 0x000fda0003f06070 */
[----:B------:R-:W-:Y:S05]  /*2250*/  @!P0 BRA `(.L_x_23) ;  /* 0x0000000000808947 */ /* 0x000fea0003800000 */
[----:B------:R-:W-:-:S13]  /*2260*/  ISETP.GT.AND P0, PT, R11, 0xfe, PT ;  /* 0x000000fe0b00780c */ /* 0x000fda0003f04270 */
[----:B------:R-:W-:Y:S05]  /*2270*/  @P0 BRA `(.L_x_24) ;  /* 0x00000000006c0947 */ /* 0x000fea0003800000 */
[----:B------:R-:W-:-:S13]  /*2280*/  ISETP.GE.AND P0, PT, R11, 0x1, PT ;  /* 0x000000010b00780c */ /* 0x000fda0003f06270 */
[----:B------:R-:W-:Y:S05]  /*2290*/  @P0 BRA `(.L_x_25) ;  /* 0x0000000000980947 */ /* 0x000fea0003800000 */
[----:B------:R-:W-:Y:S02]  /*22a0*/  ISETP.GE.AND P0, PT, R11, -0x18, PT ;  /* 0xffffffe80b00780c */ /* 0x000fe40003f06270 */
[----:B------:R-:W-:-:S11]  /*22b0*/  LOP3.LUT R5, R5, 0x80000000, RZ, 0xc0, !PT ;  /* 0x8000000005057812 */ /* 0x000fd600078ec0ff */
[----:B------:R-:W-:Y:S05]  /*22c0*/  @!P0 BRA `(.L_x_25) ;  /* 0x00000000008c8947 */ /* 0x000fea0003800000 */
[-CC-:B------:R-:W-:Y:S01]  /*22d0*/  FFMA.RZ R6, R15, R13.reuse, R16.reuse ;  /* 0x0000000d0f067223 */ /* 0x180fe2000000c010 */
[----:B------:R-:W-:Y:S01]  /*22e0*/  IADD3 R12, PT, PT, R11, 0x20, RZ ;  /* 0x000000200b0c7810 */ /* 0x000fe20007ffe0ff */
[-CC-:B------:R-:W-:Y:S01]  /*22f0*/  FFMA.RM R7, R15, R13.reuse, R16.reuse ;  /* 0x0000000d0f077223 */ /* 0x180fe20000004010 */
[----:B------:R-:W-:Y:S02]  /*2300*/  ISETP.NE.AND P3, PT, R11, RZ, PT ;  /* 0x000000ff0b00720c */ /* 0x000fe40003f65270 */
[----:B------:R-:W-:Y:S01]  /*2310*/  LOP3.LUT R9, R6, 0x7fffff, RZ, 0xc0, !PT ;  /* 0x007fffff06097812 */ /* 0x000fe200078ec0ff */
[----:B------:R-:W-:Y:S01]  /*2320*/  FFMA.RP R6, R15, R13, R16 ;  /* 0x0000000d0f067223 */ /* 0x000fe20000008010 */
[----:B------:R-:W-:Y:S01]  /*2330*/  ISETP.NE.AND P1, PT, R11, RZ, PT ;  /* 0x000000ff0b00720c */ /* 0x000fe20003f25270 */
[----:B------:R-:W-:Y:S01]  /*2340*/  IMAD.MOV R11, RZ, RZ, -R11 ;  /* 0x000000ffff0b7224 */ /* 0x000fe200078e0a0b */
[----:B------:R-:W-:Y:S02]  /*2350*/  LOP3.LUT R9, R9, 0x800000, RZ, 0xfc, !PT ;  /* 0x0080000009097812 */ /* 0x000fe400078efcff */
[----:B------:R-:W-:-:S02]  /*2360*/  FSETP.NEU.FTZ.AND P0, PT, R6, R7, PT ;  /* 0x000000070600720b */ /* 0x000fc40003f1d000 */
[----:B------:R-:W-:Y:S02]  /*2370*/  SHF.L.U32 R12, R9, R12, RZ ;  /* 0x0000000c090c7219 */ /* 0x000fe400000006ff */
[----:B------:R-:W-:Y:S02]  /*2380*/  SEL R6, R11, RZ, P3 ;  /* 0x000000ff0b067207 */ /* 0x000fe40001800000 */
[----:B------:R-:W-:Y:S02]  /*2390*/  ISETP.NE.AND P1, PT, R12, RZ, P1 ;  /* 0x000000ff0c00720c */ /* 0x000fe40000f25270 */
[----:B------:R-:W-:Y:S02]  /*23a0*/  SHF.R.U32.HI R6, RZ, R6, R9 ;  /* 0x00000006ff067219 */ /* 0x000fe40000011609 */
[----:B------:R-:W-:Y:S02]  /*23b0*/  PLOP3.LUT P0, PT, P0, P1, PT, 0xf8, 0x8f ;  /* 0x00000000008f781c */ /* 0x000fe40000703f70 */
[----:B------:R-:W-:-:S02]  /*23c0*/  SHF.R.U32.HI R12, RZ, 0x1, R6 ;  /* 0x00000001ff0c7819 */ /* 0x000fc40000011606 */
[----:B------:R-:W-:-:S04]  /*23d0*/  SEL R7, RZ, 0x1, !P0 ;  /* 0x00000001ff077807 */ /* 0x000fc80004000000 */
[----:B------:R-:W-:-:S04]  /*23e0*/  LOP3.LUT R7, R7, 0x1, R12, 0xf8, !PT ;  /* 0x0000000107077812 */ /* 0x000fc800078ef80c */
[----:B------:R-:W-:-:S04]  /*23f0*/  LOP3.LUT R7, R7, R6, RZ, 0xc0, !PT ;  /* 0x0000000607077212 */ /* 0x000fc800078ec0ff */
[----:B------:R-:W-:-:S04]  /*2400*/  IADD3 R12, PT, PT, R12, R7, RZ ;  /* 0x000000070c0c7210 */ /* 0x000fc80007ffe0ff */
[----:B------:R-:W-:Y:S01]  /*2410*/  LOP3.LUT R5, R12, R5, RZ, 0xfc, !PT ;  /* 0x000000050c057212 */ /* 0x000fe200078efcff */
[----:B------:R-:W-:Y:S06]  /*2420*/  BRA `(.L_x_25) ;  /* 0x0000000000347947 */ /* 0x000fec0003800000 */
.L_x_24:
[----:B------:R-:W-:-:S04]  /*2430*/  LOP3.LUT R5, R5, 0x80000000, RZ, 0xc0, !PT ;  /* 0x8000000005057812 */ /* 0x000fc800078ec0ff */
[----:B------:R-:W-:Y:S01]  /*2440*/  LOP3.LUT R5, R5, 0x7f800000, RZ, 0xfc, !PT ;  /* 0x7f80000005057812 */ /* 0x000fe200078efcff */
[----:B------:R-:W-:Y:S06]  /*2450*/  BRA `(.L_x_25) ;  /* 0x0000000000287947 */ /* 0x000fec0003800000 */
.L_x_23:
[----:B------:R-:W-:Y:S01]  /*2460*/  IMAD R5, R12, 0x800000, R5 ;  /* 0x008000000c057824 */ /* 0x000fe200078e0205 */
[----:B------:R-:W-:Y:S06]  /*2470*/  BRA `(.L_x_25) ;  /* 0x0000000000207947 */ /* 0x000fec0003800000 */
.L_x_22:
[----:B------:R-:W-:-:S04]  /*2480*/  LOP3.LUT R5, R6, 0x80000000, R5, 0x48, !PT ;  /* 0x8000000006057812 */ /* 0x000fc800078e4805 */
[----:B------:R-:W-:Y:S01]  /*2490*/  LOP3.LUT R5, R5, 0x7f800000, RZ, 0xfc, !PT ;  /* 0x7f80000005057812 */ /* 0x000fe200078efcff */
[----:B------:R-:W-:Y:S06]  /*24a0*/  BRA `(.L_x_25) ;  /* 0x0000000000147947 */ /* 0x000fec0003800000 */
.L_x_21:
[----:B------:R-:W-:Y:S01]  /*24b0*/  LOP3.LUT R5, R6, 0x80000000, R5, 0x48, !PT ;  /* 0x8000000006057812 */ /* 0x000fe200078e4805 */
[----:B------:R-:W-:Y:S06]  /*24c0*/  BRA `(.L_x_25) ;  /* 0x00000000000c7947 */ /* 0x000fec0003800000 */
.L_x_20:
[----:B------:R-:W0:Y:S01]  /*24d0*/  MUFU.RSQ R5, -QNAN ;  /* 0xffc0000000057908 */ /* 0x000e220000001400 */
[----:B------:R-:W-:Y:S05]  /*24e0*/  BRA `(.L_x_25) ;  /* 0x0000000000047947 */ /* 0x000fea0003800000 */
.L_x_19:
[----:B------:R-:W-:-:S07]  /*24f0*/  FADD.FTZ R5, R5, R6 ;  /* 0x0000000605057221 */ /* 0x000fce0000010000 */
.L_x_25:
[----:B------:R-:W-:-:S04]  /*2500*/  HFMA2 R11, -RZ, RZ, 0, 0 ;  /* 0x00000000ff0b7431 */ /* 0x000fc800000001ff */
[----:B0-----:R-:W-:Y:S05]  /*2510*/  RET.REL.NODEC R10 `(_Z9CUDA_permPfPimmmS_i) ;  /* 0xffffffd80ab87950 */ /* 0x001fea0003c3ffff */
.L_x_26:
[----:B------:R-:W-:-:S00]  /*2520*/  BRA `(.L_x_26) ;  /* 0xfffffffc00fc7947 */ /* 0x000fc0000383ffff */
[----:B------:R-:W-:-:S00]  /*2530*/  NOP ;  /* 0x0000000000007918 */ /* 0x000fc00000000000 */
        /* <DEDUP_REMOVED lines=12> */
.L_x_27:


//--------------------- .nv.shared.reserved.0     --------------------------
	.section	.nv.shared.reserved.0,"aw",@nobits
	.weak		__nv_reservedSMEM_offset_0_alias
	.size		__nv_reservedSMEM_offset_0_alias, 0, 64
	.other		__nv_reservedSMEM_offset_0_alias,@"STO_CUDA_RESERVED_SHARED STV_DEFAULT"
__nv_reservedSMEM_offset_0_alias:
	.zero		0
	.zero		64


//--------------------- .nv.constant0._Z9CUDA_permPfPimmmS_i --------------------------
	.section	.nv.constant0._Z9CUDA_permPfPimmmS_i,"a",@progbits
	.sectionflags	@""
	.align	4
.nv.constant0._Z9CUDA_permPfPimmmS_i:
	.zero		948


//--------------------- SYMBOLS --------------------------

	.type		.nv.reservedSmem.offset0,@object
	.size		.nv.reservedSmem.offset0,0x4
